	.target	sm_90a

	.elftype	@"ET_EXEC"


//--------------------- .note.nv.tkinfo           --------------------------
	.section	.note.nv.tkinfo,"",@"SHT_NOTE"
	.sectionflags	@"SHF_NOTE_NV_TKINFO"
	.tkinfo
        /*0018*/ 	.word	0x00000002
        /*0030*/ 	.string	""
        /*0030*/ 	.string	"ptxas"
        /*0030*/ 	.string	"Cuda compilation tools, release 13.0, V13.0.88"
        /*0030*/ 	.string	"Build cuda_13.0.r13.0/compiler.36424714_0"
        /*0030*/ 	.string	"-arch sm_90a -m 64 "



//--------------------- .note.nv.cuinfo           --------------------------
	.section	.note.nv.cuinfo,"",@"SHT_NOTE"
	.sectionflags	@"SHF_NOTE_NV_CUINFO"
        /*0018*/ 	.short	0x0002
        /*001a*/ 	.short	0x005a
        /*001c*/ 	.short	0x0082
	.zero		2


//--------------------- .nv.info                  --------------------------
	.section	.nv.info,"",@"SHT_CUDA_INFO"
	.align	4


	//----- nvinfo : EIATTR_REGCOUNT
	.align		4
        /*0000*/ 	.byte	0x04, 0x2f
        /*0002*/ 	.short	(.L_15 - .L_14)
	.align		4
.L_14:
        /*0004*/ 	.word	index@(_ZN7cutlass13device_kernelINS_4gemm6kernel13GemmUniversalIN4cute5tupleIJiiiiEEENS1_10collective13CollectiveMmaINS1_34MainloopSm90TmaGmmaWarpSpecializedILi2ENS5_IJNS4_1CILi1EEESB_SB_EEENS1_35KernelTmaWarpSpecializedCooperativeEEENS5_IJNSA_ILi192EEENSA_ILi128EEENSA_ILi256EEEEEEaNS5_IJlSB_lEEEaSJ_NS4_8TiledMMAINS4_8MMA_AtomIJNS4_4SM904GMMA27MMA_64x128x32_S32S8S8_SS_TNEEEENS4_6LayoutINS5_IJNSA_ILi2EEESB_SB_EEENS5_IJSB_NSA_ILi0EEEST_EEEEENS5_IJNS4_10UnderscoreESW_SW_EEEEENS4_13SM90_TMA_LOADENS4_14ComposedLayoutINS4_7SwizzleILi3ELi4ELi3EEENS4_18smem_ptr_flag_bitsILi8EEENSQ_INS5_IJNSA_ILi8EEESG_EEENS5_IJSG_SB_EEEEEEEvNS4_8identityESZ_S19_vS1A_EENS_8epilogue10collective6detail29Sm90TmaWarpSpecializedAdapterINS1D_15DefaultEpilogueIaSJ_SJ_NS1C_6thread17LinearCombinationIaLi1EiiLNS1H_9ScaleType4KindE0ELNS_15FloatRoundStyleE2EaEENS1_15EpilogueDefaultEEEEEvvEEEEvNT_6ParamsE)
        /*0008*/ 	.word	0x000000a8


	//----- nvinfo : EIATTR_FRAME_SIZE
	.align		4
.L_15:
        /*000c*/ 	.byte	0x04, 0x11
        /*000e*/ 	.short	(.L_17 - .L_16)
	.align		4
.L_16:
        /*0010*/ 	.word	index@(_ZN7cutlass13device_kernelINS_4gemm6kernel13GemmUniversalIN4cute5tupleIJiiiiEEENS1_10collective13CollectiveMmaINS1_34MainloopSm90TmaGmmaWarpSpecializedILi2ENS5_IJNS4_1CILi1EEESB_SB_EEENS1_35KernelTmaWarpSpecializedCooperativeEEENS5_IJNSA_ILi192EEENSA_ILi128EEENSA_ILi256EEEEEEaNS5_IJlSB_lEEEaSJ_NS4_8TiledMMAINS4_8MMA_AtomIJNS4_4SM904GMMA27MMA_64x128x32_S32S8S8_SS_TNEEEENS4_6LayoutINS5_IJNSA_ILi2EEESB_SB_EEENS5_IJSB_NSA_ILi0EEEST_EEEEENS5_IJNS4_10UnderscoreESW_SW_EEEEENS4_13SM90_TMA_LOADENS4_14ComposedLayoutINS4_7SwizzleILi3ELi4ELi3EEENS4_18smem_ptr_flag_bitsILi8EEENSQ_INS5_IJNSA_ILi8EEESG_EEENS5_IJSG_SB_EEEEEEEvNS4_8identityESZ_S19_vS1A_EENS_8epilogue10collective6detail29Sm90TmaWarpSpecializedAdapterINS1D_15DefaultEpilogueIaSJ_SJ_NS1C_6thread17LinearCombinationIaLi1EiiLNS1H_9ScaleType4KindE0ELNS_15FloatRoundStyleE2EaEENS1_15EpilogueDefaultEEEEEvvEEEEvNT_6ParamsE)
        /*0014*/ 	.word	0x00000000


	//----- nvinfo : EIATTR_MIN_STACK_SIZE
	.align		4
.L_17:
        /*0018*/ 	.byte	0x04, 0x12
        /*001a*/ 	.short	(.L_19 - .L_18)
	.align		4
.L_18:
        /*001c*/ 	.word	index@(_ZN7cutlass13device_kernelINS_4gemm6kernel13GemmUniversalIN4cute5tupleIJiiiiEEENS1_10collective13CollectiveMmaINS1_34MainloopSm90TmaGmmaWarpSpecializedILi2ENS5_IJNS4_1CILi1EEESB_SB_EEENS1_35KernelTmaWarpSpecializedCooperativeEEENS5_IJNSA_ILi192EEENSA_ILi128EEENSA_ILi256EEEEEEaNS5_IJlSB_lEEEaSJ_NS4_8TiledMMAINS4_8MMA_AtomIJNS4_4SM904GMMA27MMA_64x128x32_S32S8S8_SS_TNEEEENS4_6LayoutINS5_IJNSA_ILi2EEESB_SB_EEENS5_IJSB_NSA_ILi0EEEST_EEEEENS5_IJNS4_10UnderscoreESW_SW_EEEEENS4_13SM90_TMA_LOADENS4_14ComposedLayoutINS4_7SwizzleILi3ELi4ELi3EEENS4_18smem_ptr_flag_bitsILi8EEENSQ_INS5_IJNSA_ILi8EEESG_EEENS5_IJSG_SB_EEEEEEEvNS4_8identityESZ_S19_vS1A_EENS_8epilogue10collective6detail29Sm90TmaWarpSpecializedAdapterINS1D_15DefaultEpilogueIaSJ_SJ_NS1C_6thread17LinearCombinationIaLi1EiiLNS1H_9ScaleType4KindE0ELNS_15FloatRoundStyleE2EaEENS1_15EpilogueDefaultEEEEEvvEEEEvNT_6ParamsE)
        /*0020*/ 	.word	0x00000000
.L_19:


//--------------------- .nv.compat                --------------------------
	.section	.nv.compat,"",@"SHT_CUDA_COMPAT_INFO"
	.align	4
        /*0000*/ 	.byte	0x02, 0x09, 0x01, 0x00, 0x02, 0x02, 0x04, 0x00, 0x02, 0x05, 0x05, 0x00, 0x03, 0x07, 0x01, 0x01
        /*0010*/ 	.byte	0x02, 0x03, 0x01, 0x00, 0x02, 0x06, 0x01, 0x00, 0x04, 0x0b, 0x08, 0x00, 0x00, 0x00, 0x00, 0x00
        /*0020*/ 	.byte	0x00, 0x00, 0x00, 0x00


//--------------------- .nv.info._ZN7cutlass13device_kernelINS_4gemm6kernel13GemmUniversalIN4cute5tupleIJiiiiEEENS1_10collective13CollectiveMmaINS1_34MainloopSm90TmaGmmaWarpSpecializedILi2ENS5_IJNS4_1CILi1EEESB_SB_EEENS1_35KernelTmaWarpSpecializedCooperativeEEENS5_IJNSA_ILi192EEENSA_ILi128EEENSA_ILi256EEEEEEaNS5_IJlSB_lEEEaSJ_NS4_8TiledMMAINS4_8MMA_AtomIJNS4_4SM904GMMA27MMA_64x128x32_S32S8S8_SS_TNEEEENS4_6LayoutINS5_IJNSA_ILi2EEESB_SB_EEENS5_IJSB_NSA_ILi0EEEST_EEEEENS5_IJNS4_10UnderscoreESW_SW_EEEEENS4_13SM90_TMA_LOADENS4_14ComposedLayoutINS4_7SwizzleILi3ELi4ELi3EEENS4_18smem_ptr_flag_bitsILi8EEENSQ_INS5_IJNSA_ILi8EEESG_EEENS5_IJSG_SB_EEEEEEEvNS4_8identityESZ_S19_vS1A_EENS_8epilogue10collective6detail29Sm90TmaWarpSpecializedAdapterINS1D_15DefaultEpilogueIaSJ_SJ_NS1C_6thread17LinearCombinationIaLi1EiiLNS1H_9ScaleType4KindE0ELNS_15FloatRoundStyleE2EaEENS1_15EpilogueDefaultEEEEEvvEEEEvNT_6ParamsE --------------------------
	.section	.nv.info._ZN7cutlass13device_kernelINS_4gemm6kernel13GemmUniversalIN4cute5tupleIJiiiiEEENS1_10collective13CollectiveMmaINS1_34MainloopSm90TmaGmmaWarpSpecializedILi2ENS5_IJNS4_1CILi1EEESB_SB_EEENS1_35KernelTmaWarpSpecializedCooperativeEEENS5_IJNSA_ILi192EEENSA_ILi128EEENSA_ILi256EEEEEEaNS5_IJlSB_lEEEaSJ_NS4_8TiledMMAINS4_8MMA_AtomIJNS4_4SM904GMMA27MMA_64x128x32_S32S8S8_SS_TNEEEENS4_6LayoutINS5_IJNSA_ILi2EEESB_SB_EEENS5_IJSB_NSA_ILi0EEEST_EEEEENS5_IJNS4_10UnderscoreESW_SW_EEEEENS4_13SM90_TMA_LOADENS4_14ComposedLayoutINS4_7SwizzleILi3ELi4ELi3EEENS4_18smem_ptr_flag_bitsILi8EEENSQ_INS5_IJNSA_ILi8EEESG_EEENS5_IJSG_SB_EEEEEEEvNS4_8identityESZ_S19_vS1A_EENS_8epilogue10collective6detail29Sm90TmaWarpSpecializedAdapterINS1D_15DefaultEpilogueIaSJ_SJ_NS1C_6thread17LinearCombinationIaLi1EiiLNS1H_9ScaleType4KindE0ELNS_15FloatRoundStyleE2EaEENS1_15EpilogueDefaultEEEEEvvEEEEvNT_6ParamsE,"",@"SHT_CUDA_INFO"
	.sectionflags	@""
	.align	4


	//----- nvinfo : EIATTR_CUDA_API_VERSION
	.align		4
        /*0000*/ 	.byte	0x04, 0x37
        /*0002*/ 	.short	(.L_21 - .L_20)
.L_20:
        /*0004*/ 	.word	0x00000082


	//----- nvinfo : EIATTR_KPARAM_INFO
	.align		4
.L_21:
        /*0008*/ 	.byte	0x04, 0x17
        /*000a*/ 	.short	(.L_23 - .L_22)
.L_22:
        /*000c*/ 	.word	0x00000000
        /*0010*/ 	.short	0x0000
        /*0012*/ 	.short	0x0070
        /*0014*/ 	.byte	0x00, 0xf0, 0x01, 0x10


	//----- nvinfo : EIATTR_SPARSE_MMA_MASK
	.align		4
.L_23:
        /*0018*/ 	.byte	0x03, 0x50
        /*001a*/ 	.short	0x0000


	//----- nvinfo : EIATTR_MAXREG_COUNT
	.align		4
        /*001c*/ 	.byte	0x03, 0x1b
        /*001e*/ 	.short	0x00a8


	//----- nvinfo : EIATTR_NUM_BARRIERS
	.align		4
        /*0020*/ 	.byte	0x02, 0x4c
        /*0022*/ 	.byte	0x01
	.zero		1


	//----- nvinfo : EIATTR_EXTERNS
	.align		4
        /*0024*/ 	.byte	0x04, 0x0f
        /*0026*/ 	.short	(.L_25 - .L_24)


	//   ....[0]....
	.align		4
.L_24:
        /*0028*/ 	.word	index@(__assertfail)


	//----- nvinfo : EIATTR_MERCURY_ISA_VERSION
	.align		4
.L_25:
        /*002c*/ 	.byte	0x03, 0x5f
        /*002e*/ 	.short	0x0101


	//----- nvinfo : EIATTR_INT_WARP_WIDE_INSTR_OFFSETS
	.align		4
        /*0030*/ 	.byte	0x04, 0x31
        /*0032*/ 	.short	(.L_27 - .L_26)


	//   ....[0]....
.L_26:
        /*0034*/ 	.word	0x00000370


	//   ....[1]....
        /*0038*/ 	.word	0x000003a0


	//   ....[2]....
        /*003c*/ 	.word	0x00000480


	//----- nvinfo : EIATTR_COOP_GROUP_MASK_REGIDS
	.align		4
.L_27:
        /*0040*/ 	.byte	0x04, 0x29
        /*0042*/ 	.short	(.L_29 - .L_28)


	//   ....[0]....
.L_28:
        /*0044*/ 	.word	0xffffffff


	//   ....[1]....
        /*0048*/ 	.word	0xffffffff


	//   ....[2]....
        /*004c*/ 	.word	0xffffffff


	//   ....[3]....
        /*0050*/ 	.word	0xffffffff


	//   ....[4]....
        /*0054*/ 	.word	0xffffffff


	//----- nvinfo : EIATTR_COOP_GROUP_INSTR_OFFSETS
	.align		4
.L_29:
        /*0058*/ 	.byte	0x04, 0x28
        /*005a*/ 	.short	(.L_31 - .L_30)


	//   ....[0]....
.L_30:
        /*005c*/ 	.word	0x00000060


	//   ....[1]....
        /*0060*/ 	.word	0x00000070


	//   ....[2]....
        /*0064*/ 	.word	0x00000130


	//   ....[3]....
        /*0068*/ 	.word	0x00000280


	//   ....[4]....
        /*006c*/ 	.word	0x00000f30


	//----- nvinfo : EIATTR_REG_RECONFIG
	.align		4
.L_31:
        /*0070*/ 	.byte	0x01, 0x54
	.zero		2


	//----- nvinfo : EIATTR_SYSCALL_OFFSETS
	.align		4
        /*0074*/ 	.byte	0x04, 0x46
        /*0076*/ 	.short	(.L_33 - .L_32)


	//   ....[0]....
.L_32:
        /*0078*/ 	.word	0x00001100


	//----- nvinfo : EIATTR_MBARRIER_INSTR_OFFSETS
	.align		4
.L_33:
        /*007c*/ 	.byte	0x04, 0x39
        /*007e*/ 	.short	(.L_35 - .L_34)


	//   ....[0]....
.L_34:
        /*0080*/ 	.word	0x00000230
        /*0084*/ 	.word	0x000000ff
        /*0088*/ 	.word	0x00000000
        /*008c*/ 	.short	0x0100
        /*008e*/ 	.byte	0x08
	.zero		1


	//   ....[1]....
        /*0090*/ 	.word	0x00000240
        /*0094*/ 	.word	0x000000ff
        /*0098*/ 	.word	0x00000010
        /*009c*/ 	.short	0x0100
        /*009e*/ 	.byte	0x08
	.zero		1


	//   ....[2]....
        /*00a0*/ 	.word	0x00000250
        /*00a4*/ 	.word	0x000000ff
        /*00a8*/ 	.word	0x00000008
        /*00ac*/ 	.short	0x0100
        /*00ae*/ 	.byte	0x08
	.zero		1


	//   ....[3]....
        /*00b0*/ 	.word	0x00000260
        /*00b4*/ 	.word	0x000000ff
        /*00b8*/ 	.word	0x00000018
        /*00bc*/ 	.short	0x0100
        /*00be*/ 	.byte	0x08
	.zero		1


	//   ....[4]....
        /*00c0*/ 	.word	0x000004f0
        /*00c4*/ 	.word	0x000000ff
        /*00c8*/ 	.word	0x00000030
        /*00cc*/ 	.short	0x0100
        /*00ce*/ 	.byte	0x06
	.zero		1


	//   ....[5]....
        /*00d0*/ 	.word	0x00000550
        /*00d4*/ 	.word	0x000000ff
        /*00d8*/ 	.word	0x00000038
        /*00dc*/ 	.short	0x0100
        /*00de*/ 	.byte	0x06
	.zero		1


	//   ....[6]....
        /*00e0*/ 	.word	0x000011d0
        /*00e4*/ 	.word	0x00000003
        /*00e8*/ 	.word	0x00000000
        /*00ec*/ 	.short	0x010a
        /*00ee*/ 	.byte	0x3f
	.zero		1


	//   ....[7]....
        /*00f0*/ 	.word	0x00001210
        /*00f4*/ 	.word	0x00000003
        /*00f8*/ 	.word	0x00000000
        /*00fc*/ 	.short	0x010a
        /*00fe*/ 	.byte	0x3f
	.zero		1


	//   ....[8]....
        /*0100*/ 	.word	0x00001a20
        /*0104*/ 	.word	0x00000005
        /*0108*/ 	.word	0x00000000
        /*010c*/ 	.short	0x010a
        /*010e*/ 	.byte	0x3f
	.zero		1


	//   ....[9]....
        /*0110*/ 	.word	0x00001a60
        /*0114*/ 	.word	0x00000005
        /*0118*/ 	.word	0x00000000
        /*011c*/ 	.short	0x010a
        /*011e*/ 	.byte	0x3f
	.zero		1


	//   ....[10]....
        /*0120*/ 	.word	0x00002110
        /*0124*/ 	.word	0x00000004
        /*0128*/ 	.word	0x00000000
        /*012c*/ 	.short	0x0101
        /*012e*/ 	.byte	0x3f
	.zero		1


	//   ....[11]....
        /*0130*/ 	.word	0x000022d0
        /*0134*/ 	.word	0x00000000
        /*0138*/ 	.word	0x00000000
        /*013c*/ 	.short	0x0101
        /*013e*/ 	.byte	0x3f
	.zero		1


	//   ....[12]....
        /*0140*/ 	.word	0x000099d0
        /*0144*/ 	.word	0x0000000c
        /*0148*/ 	.word	0x00000010
        /*014c*/ 	.short	0x010a
        /*014e*/ 	.byte	0x3f
	.zero		1


	//   ....[13]....
        /*0150*/ 	.word	0x00009e50
        /*0154*/ 	.word	0x00000005
        /*0158*/ 	.word	0x00000038
        /*015c*/ 	.short	0x0101
        /*015e*/ 	.byte	0x3f
	.zero		1


	//   ....[14]....
        /*0160*/ 	.word	0x0000a550
        /*0164*/ 	.word	0x00000007
        /*0168*/ 	.word	0x00000000
        /*016c*/ 	.short	0x010a
        /*016e*/ 	.byte	0x3f
	.zero		1


	//   ....[15]....
        /*0170*/ 	.word	0x0000a5d0
        /*0174*/ 	.word	0x00000005
        /*0178*/ 	.word	0x00000000
        /*017c*/ 	.short	0x010a
        /*017e*/ 	.byte	0x3f
	.zero		1


	//   ....[16]....
        /*0180*/ 	.word	0x0000a630
        /*0184*/ 	.word	0x00000003
        /*0188*/ 	.word	0x00000000
        /*018c*/ 	.short	0x010a
        /*018e*/ 	.byte	0x3f
	.zero		1


	//   ....[17]....
        /*0190*/ 	.word	0x0000a680
        /*0194*/ 	.word	0x00000005
        /*0198*/ 	.word	0x00000000
        /*019c*/ 	.short	0x010a
        /*019e*/ 	.byte	0x3f
	.zero		1


	//   ....[18]....
        /*01a0*/ 	.word	0x0000a750
        /*01a4*/ 	.word	0x0000000c
        /*01a8*/ 	.word	0x00000010
        /*01ac*/ 	.short	0x010a
        /*01ae*/ 	.byte	0x3f
	.zero		1


	//   ....[19]....
        /*01b0*/ 	.word	0x0000a820
        /*01b4*/ 	.word	0x00000007
        /*01b8*/ 	.word	0x00000000
        /*01bc*/ 	.short	0x010a
        /*01be*/ 	.byte	0x3f
	.zero		1


	//----- nvinfo : EIATTR_NUM_MBARRIERS
	.align		4
.L_35:
        /*01c0*/ 	.byte	0x03, 0x38
        /*01c2*/ 	.short	0x0006


	//----- nvinfo : EIATTR_EXIT_INSTR_OFFSETS
	.align		4
        /*01c4*/ 	.byte	0x04, 0x1c
        /*01c6*/ 	.short	(.L_37 - .L_36)


	//   ....[0]....
.L_36:
        /*01c8*/ 	.word	0x000005a0


	//   ....[1]....
        /*01cc*/ 	.word	0x00000e70


	//   ....[2]....
        /*01d0*/ 	.word	0x00009040


	//   ....[3]....
        /*01d4*/ 	.word	0x00009670


	//   ....[4]....
        /*01d8*/ 	.word	0x0000a620


	//----- nvinfo : EIATTR_MAX_THREADS
	.align		4
.L_37:
        /*01dc*/ 	.byte	0x04, 0x05
        /*01de*/ 	.short	(.L_39 - .L_38)
.L_38:
        /*01e0*/ 	.word	0x00000180
        /*01e4*/ 	.word	0x00000001
        /*01e8*/ 	.word	0x00000001


	//----- nvinfo : EIATTR_CRS_STACK_SIZE
	.align		4
.L_39:
        /*01ec*/ 	.byte	0x04, 0x1e
        /*01ee*/ 	.short	(.L_41 - .L_40)
.L_40:
        /*01f0*/ 	.word	0x00000000


	//----- nvinfo : EIATTR_CBANK_PARAM_SIZE
	.align		4
.L_41:
        /*01f4*/ 	.byte	0x03, 0x19
        /*01f6*/ 	.short	0x0470


	//----- nvinfo : EIATTR_PARAM_CBANK
	.align		4
        /*01f8*/ 	.byte	0x04, 0x0a
        /*01fa*/ 	.short	(.L_43 - .L_42)
	.align		4
.L_42:
        /*01fc*/ 	.word	index@(.nv.constant0._ZN7cutlass13device_kernelINS_4gemm6kernel13GemmUniversalIN4cute5tupleIJiiiiEEENS1_10collective13CollectiveMmaINS1_34MainloopSm90TmaGmmaWarpSpecializedILi2ENS5_IJNS4_1CILi1EEESB_SB_EEENS1_35KernelTmaWarpSpecializedCooperativeEEENS5_IJNSA_ILi192EEENSA_ILi128EEENSA_ILi256EEEEEEaNS5_IJlSB_lEEEaSJ_NS4_8TiledMMAINS4_8MMA_AtomIJNS4_4SM904GMMA27MMA_64x128x32_S32S8S8_SS_TNEEEENS4_6LayoutINS5_IJNSA_ILi2EEESB_SB_EEENS5_IJSB_NSA_ILi0EEEST_EEEEENS5_IJNS4_10UnderscoreESW_SW_EEEEENS4_13SM90_TMA_LOADENS4_14ComposedLayoutINS4_7SwizzleILi3ELi4ELi3EEENS4_18smem_ptr_flag_bitsILi8EEENSQ_INS5_IJNSA_ILi8EEESG_EEENS5_IJSG_SB_EEEEEEEvNS4_8identityESZ_S19_vS1A_EENS_8epilogue10collective6detail29Sm90TmaWarpSpecializedAdapterINS1D_15DefaultEpilogueIaSJ_SJ_NS1C_6thread17LinearCombinationIaLi1EiiLNS1H_9ScaleType4KindE0ELNS_15FloatRoundStyleE2EaEENS1_15EpilogueDefaultEEEEEvvEEEEvNT_6ParamsE)
        /*0200*/ 	.short	0x0210
        /*0202*/ 	.short	0x0470


	//----- nvinfo : EIATTR_SW_WAR
	.align		4
.L_43:
        /*0204*/ 	.byte	0x04, 0x36
        /*0206*/ 	.short	(.L_45 - .L_44)
.L_44:
        /*0208*/ 	.word	0x00000008
.L_45:


//--------------------- .nv.callgraph             --------------------------
	.section	.nv.callgraph,"",@"SHT_CUDA_CALLGRAPH"
	.align	4
	.sectionentsize	8
	.align		4
        /*0000*/ 	.word	0x00000000
	.align		4
        /*0004*/ 	.word	0xffffffff
	.align		4
        /*0008*/ 	.word	index@(_ZN7cutlass13device_kernelINS_4gemm6kernel13GemmUniversalIN4cute5tupleIJiiiiEEENS1_10collective13CollectiveMmaINS1_34MainloopSm90TmaGmmaWarpSpecializedILi2ENS5_IJNS4_1CILi1EEESB_SB_EEENS1_35KernelTmaWarpSpecializedCooperativeEEENS5_IJNSA_ILi192EEENSA_ILi128EEENSA_ILi256EEEEEEaNS5_IJlSB_lEEEaSJ_NS4_8TiledMMAINS4_8MMA_AtomIJNS4_4SM904GMMA27MMA_64x128x32_S32S8S8_SS_TNEEEENS4_6LayoutINS5_IJNSA_ILi2EEESB_SB_EEENS5_IJSB_NSA_ILi0EEEST_EEEEENS5_IJNS4_10UnderscoreESW_SW_EEEEENS4_13SM90_TMA_LOADENS4_14ComposedLayoutINS4_7SwizzleILi3ELi4ELi3EEENS4_18smem_ptr_flag_bitsILi8EEENSQ_INS5_IJNSA_ILi8EEESG_EEENS5_IJSG_SB_EEEEEEEvNS4_8identityESZ_S19_vS1A_EENS_8epilogue10collective6detail29Sm90TmaWarpSpecializedAdapterINS1D_15DefaultEpilogueIaSJ_SJ_NS1C_6thread17LinearCombinationIaLi1EiiLNS1H_9ScaleType4KindE0ELNS_15FloatRoundStyleE2EaEENS1_15EpilogueDefaultEEEEEvvEEEEvNT_6ParamsE)
	.align		4
        /*000c*/ 	.word	index@(__assertfail)
	.align		4
        /*0010*/ 	.word	0x00000000
	.align		4
        /*0014*/ 	.word	0xfffffffe
	.align		4
        /*0018*/ 	.word	0x00000000
	.align		4
        /*001c*/ 	.word	0xfffffffd
	.align		4
        /*0020*/ 	.word	0x00000000
	.align		4
        /*0024*/ 	.word	0xfffffffc


//--------------------- .nv.constant4             --------------------------
	.section	.nv.constant4,"a",@progbits
	.align	8
	.align		8
.nv.constant4:
        /*0000*/ 	.dword	__assertfail
	.align		8
        /*0008*/ 	.dword	__unnamed_1
	.align		8
        /*0010*/ 	.dword	_ZN40_INTERNAL_c5a227b0_4_k_cu_ac937ac9_148334cuda3std3__45__cpo5beginE
	.align		8
        /*0018*/ 	.dword	_ZN40_INTERNAL_c5a227b0_4_k_cu_ac937ac9_148334cuda3std3__45__cpo3endE
	.align		8
        /*0020*/ 	.dword	_ZN40_INTERNAL_c5a227b0_4_k_cu_ac937ac9_148334cuda3std3__45__cpo6cbeginE
	.align		8
        /*0028*/ 	.dword	_ZN40_INTERNAL_c5a227b0_4_k_cu_ac937ac9_148334cuda3std3__45__cpo4cendE
	.align		8
        /*0030*/ 	.dword	_ZN40_INTERNAL_c5a227b0_4_k_cu_ac937ac9_148334cuda3std3__442_GLOBAL__N__c5a227b0_4_k_cu_ac937ac9_148336ignoreE
	.align		8
        /*0038*/ 	.dword	_ZN40_INTERNAL_c5a227b0_4_k_cu_ac937ac9_148334cuda3std3__419piecewise_constructE
	.align		8
        /*0040*/ 	.dword	_ZN40_INTERNAL_c5a227b0_4_k_cu_ac937ac9_148334cuda3std3__48in_placeE
	.align		8
        /*0048*/ 	.dword	_ZN40_INTERNAL_c5a227b0_4_k_cu_ac937ac9_148334cuda3std6ranges3__45__cpo4swapE
	.align		8
        /*0050*/ 	.dword	_ZN40_INTERNAL_c5a227b0_4_k_cu_ac937ac9_148334cuda3std6ranges3__45__cpo9iter_moveE
	.align		8
        /*0058*/ 	.dword	_ZN40_INTERNAL_c5a227b0_4_k_cu_ac937ac9_148334cute7productE
	.align		8
        /*0060*/ 	.dword	_ZN40_INTERNAL_c5a227b0_4_k_cu_ac937ac9_148334cute1_E
	.align		8
        /*0068*/ 	.dword	$str$22
	.align		8
        /*0070*/ 	.dword	$str$23


//--------------------- .text._ZN7cutlass13device_kernelINS_4gemm6kernel13GemmUniversalIN4cute5tupleIJiiiiEEENS1_10collective13CollectiveMmaINS1_34MainloopSm90TmaGmmaWarpSpecializedILi2ENS5_IJNS4_1CILi1EEESB_SB_EEENS1_35KernelTmaWarpSpecializedCooperativeEEENS5_IJNSA_ILi192EEENSA_ILi128EEENSA_ILi256EEEEEEaNS5_IJlSB_lEEEaSJ_NS4_8TiledMMAINS4_8MMA_AtomIJNS4_4SM904GMMA27MMA_64x128x32_S32S8S8_SS_TNEEEENS4_6LayoutINS5_IJNSA_ILi2EEESB_SB_EEENS5_IJSB_NSA_ILi0EEEST_EEEEENS5_IJNS4_10UnderscoreESW_SW_EEEEENS4_13SM90_TMA_LOADENS4_14ComposedLayoutINS4_7SwizzleILi3ELi4ELi3EEENS4_18smem_ptr_flag_bitsILi8EEENSQ_INS5_IJNSA_ILi8EEESG_EEENS5_IJSG_SB_EEEEEEEvNS4_8identityESZ_S19_vS1A_EENS_8epilogue10collective6detail29Sm90TmaWarpSpecializedAdapterINS1D_15DefaultEpilogueIaSJ_SJ_NS1C_6thread17LinearCombinationIaLi1EiiLNS1H_9ScaleType4KindE0ELNS_15FloatRoundStyleE2EaEENS1_15EpilogueDefaultEEEEEvvEEEEvNT_6ParamsE --------------------------
	.section	.text._ZN7cutlass13device_kernelINS_4gemm6kernel13GemmUniversalIN4cute5tupleIJiiiiEEENS1_10collective13CollectiveMmaINS1_34MainloopSm90TmaGmmaWarpSpecializedILi2ENS5_IJNS4_1CILi1EEESB_SB_EEENS1_35KernelTmaWarpSpecializedCooperativeEEENS5_IJNSA_ILi192EEENSA_ILi128EEENSA_ILi256EEEEEEaNS5_IJlSB_lEEEaSJ_NS4_8TiledMMAINS4_8MMA_AtomIJNS4_4SM904GMMA27MMA_64x128x32_S32S8S8_SS_TNEEEENS4_6LayoutINS5_IJNSA_ILi2EEESB_SB_EEENS5_IJSB_NSA_ILi0EEEST_EEEEENS5_IJNS4_10UnderscoreESW_SW_EEEEENS4_13SM90_TMA_LOADENS4_14ComposedLayoutINS4_7SwizzleILi3ELi4ELi3EEENS4_18smem_ptr_flag_bitsILi8EEENSQ_INS5_IJNSA_ILi8EEESG_EEENS5_IJSG_SB_EEEEEEEvNS4_8identityESZ_S19_vS1A_EENS_8epilogue10collective6detail29Sm90TmaWarpSpecializedAdapterINS1D_15DefaultEpilogueIaSJ_SJ_NS1C_6thread17LinearCombinationIaLi1EiiLNS1H_9ScaleType4KindE0ELNS_15FloatRoundStyleE2EaEENS1_15EpilogueDefaultEEEEEvvEEEEvNT_6ParamsE,"ax",@progbits
	.align	128
.text._ZN7cutlass13device_kernelINS_4gemm6kernel13GemmUniversalIN4cute5tupleIJiiiiEEENS1_10collective13CollectiveMmaINS1_34MainloopSm90TmaGmmaWarpSpecializedILi2ENS5_IJNS4_1CILi1EEESB_SB_EEENS1_35KernelTmaWarpSpecializedCooperativeEEENS5_IJNSA_ILi192EEENSA_ILi128EEENSA_ILi256EEEEEEaNS5_IJlSB_lEEEaSJ_NS4_8TiledMMAINS4_8MMA_AtomIJNS4_4SM904GMMA27MMA_64x128x32_S32S8S8_SS_TNEEEENS4_6LayoutINS5_IJNSA_ILi2EEESB_SB_EEENS5_IJSB_NSA_ILi0EEEST_EEEEENS5_IJNS4_10UnderscoreESW_SW_EEEEENS4_13SM90_TMA_LOADENS4_14ComposedLayoutINS4_7SwizzleILi3ELi4ELi3EEENS4_18smem_ptr_flag_bitsILi8EEENSQ_INS5_IJNSA_ILi8EEESG_EEENS5_IJSG_SB_EEEEEEEvNS4_8identityESZ_S19_vS1A_EENS_8epilogue10collective6detail29Sm90TmaWarpSpecializedAdapterINS1D_15DefaultEpilogueIaSJ_SJ_NS1C_6thread17LinearCombinationIaLi1EiiLNS1H_9ScaleType4KindE0ELNS_15FloatRoundStyleE2EaEENS1_15EpilogueDefaultEEEEEvvEEEEvNT_6ParamsE:
        .type           _ZN7cutlass13device_kernelINS_4gemm6kernel13GemmUniversalIN4cute5tupleIJiiiiEEENS1_10collective13CollectiveMmaINS1_34MainloopSm90TmaGmmaWarpSpecializedILi2ENS5_IJNS4_1CILi1EEESB_SB_EEENS1_35KernelTmaWarpSpecializedCooperativeEEENS5_IJNSA_ILi192EEENSA_ILi128EEENSA_ILi256EEEEEEaNS5_IJlSB_lEEEaSJ_NS4_8TiledMMAINS4_8MMA_AtomIJNS4_4SM904GMMA27MMA_64x128x32_S32S8S8_SS_TNEEEENS4_6LayoutINS5_IJNSA_ILi2EEESB_SB_EEENS5_IJSB_NSA_ILi0EEEST_EEEEENS5_IJNS4_10UnderscoreESW_SW_EEEEENS4_13SM90_TMA_LOADENS4_14ComposedLayoutINS4_7SwizzleILi3ELi4ELi3EEENS4_18smem_ptr_flag_bitsILi8EEENSQ_INS5_IJNSA_ILi8EEESG_EEENS5_IJSG_SB_EEEEEEEvNS4_8identityESZ_S19_vS1A_EENS_8epilogue10collective6detail29Sm90TmaWarpSpecializedAdapterINS1D_15DefaultEpilogueIaSJ_SJ_NS1C_6thread17LinearCombinationIaLi1EiiLNS1H_9ScaleType4KindE0ELNS_15FloatRoundStyleE2EaEENS1_15EpilogueDefaultEEEEEvvEEEEvNT_6ParamsE,@function
        .size           _ZN7cutlass13device_kernelINS_4gemm6kernel13GemmUniversalIN4cute5tupleIJiiiiEEENS1_10collective13CollectiveMmaINS1_34MainloopSm90TmaGmmaWarpSpecializedILi2ENS5_IJNS4_1CILi1EEESB_SB_EEENS1_35KernelTmaWarpSpecializedCooperativeEEENS5_IJNSA_ILi192EEENSA_ILi128EEENSA_ILi256EEEEEEaNS5_IJlSB_lEEEaSJ_NS4_8TiledMMAINS4_8MMA_AtomIJNS4_4SM904GMMA27MMA_64x128x32_S32S8S8_SS_TNEEEENS4_6LayoutINS5_IJNSA_ILi2EEESB_SB_EEENS5_IJSB_NSA_ILi0EEEST_EEEEENS5_IJNS4_10UnderscoreESW_SW_EEEEENS4_13SM90_TMA_LOADENS4_14ComposedLayoutINS4_7SwizzleILi3ELi4ELi3EEENS4_18smem_ptr_flag_bitsILi8EEENSQ_INS5_IJNSA_ILi8EEESG_EEENS5_IJSG_SB_EEEEEEEvNS4_8identityESZ_S19_vS1A_EENS_8epilogue10collective6detail29Sm90TmaWarpSpecializedAdapterINS1D_15DefaultEpilogueIaSJ_SJ_NS1C_6thread17LinearCombinationIaLi1EiiLNS1H_9ScaleType4KindE0ELNS_15FloatRoundStyleE2EaEENS1_15EpilogueDefaultEEEEEvvEEEEvNT_6ParamsE,(.L_x_322 - _ZN7cutlass13device_kernelINS_4gemm6kernel13GemmUniversalIN4cute5tupleIJiiiiEEENS1_10collective13CollectiveMmaINS1_34MainloopSm90TmaGmmaWarpSpecializedILi2ENS5_IJNS4_1CILi1EEESB_SB_EEENS1_35KernelTmaWarpSpecializedCooperativeEEENS5_IJNSA_ILi192EEENSA_ILi128EEENSA_ILi256EEEEEEaNS5_IJlSB_lEEEaSJ_NS4_8TiledMMAINS4_8MMA_AtomIJNS4_4SM904GMMA27MMA_64x128x32_S32S8S8_SS_TNEEEENS4_6LayoutINS5_IJNSA_ILi2EEESB_SB_EEENS5_IJSB_NSA_ILi0EEEST_EEEEENS5_IJNS4_10UnderscoreESW_SW_EEEEENS4_13SM90_TMA_LOADENS4_14ComposedLayoutINS4_7SwizzleILi3ELi4ELi3EEENS4_18smem_ptr_flag_bitsILi8EEENSQ_INS5_IJNSA_ILi8EEESG_EEENS5_IJSG_SB_EEEEEEEvNS4_8identityESZ_S19_vS1A_EENS_8epilogue10collective6detail29Sm90TmaWarpSpecializedAdapterINS1D_15DefaultEpilogueIaSJ_SJ_NS1C_6thread17LinearCombinationIaLi1EiiLNS1H_9ScaleType4KindE0ELNS_15FloatRoundStyleE2EaEENS1_15EpilogueDefaultEEEEEvvEEEEvNT_6ParamsE)
        .other          _ZN7cutlass13device_kernelINS_4gemm6kernel13GemmUniversalIN4cute5tupleIJiiiiEEENS1_10collective13CollectiveMmaINS1_34MainloopSm90TmaGmmaWarpSpecializedILi2ENS5_IJNS4_1CILi1EEESB_SB_EEENS1_35KernelTmaWarpSpecializedCooperativeEEENS5_IJNSA_ILi192EEENSA_ILi128EEENSA_ILi256EEEEEEaNS5_IJlSB_lEEEaSJ_NS4_8TiledMMAINS4_8MMA_AtomIJNS4_4SM904GMMA27MMA_64x128x32_S32S8S8_SS_TNEEEENS4_6LayoutINS5_IJNSA_ILi2EEESB_SB_EEENS5_IJSB_NSA_ILi0EEEST_EEEEENS5_IJNS4_10UnderscoreESW_SW_EEEEENS4_13SM90_TMA_LOADENS4_14ComposedLayoutINS4_7SwizzleILi3ELi4ELi3EEENS4_18smem_ptr_flag_bitsILi8EEENSQ_INS5_IJNSA_ILi8EEESG_EEENS5_IJSG_SB_EEEEEEEvNS4_8identityESZ_S19_vS1A_EENS_8epilogue10collective6detail29Sm90TmaWarpSpecializedAdapterINS1D_15DefaultEpilogueIaSJ_SJ_NS1C_6thread17LinearCombinationIaLi1EiiLNS1H_9ScaleType4KindE0ELNS_15FloatRoundStyleE2EaEENS1_15EpilogueDefaultEEEEEvvEEEEvNT_6ParamsE,@"STO_CUDA_ENTRY STV_DEFAULT"
_ZN7cutlass13device_kernelINS_4gemm6kernel13GemmUniversalIN4cute5tupleIJiiiiEEENS1_10collective13CollectiveMmaINS1_34MainloopSm90TmaGmmaWarpSpecializedILi2ENS5_IJNS4_1CILi1EEESB_SB_EEENS1_35KernelTmaWarpSpecializedCooperativeEEENS5_IJNSA_ILi192EEENSA_ILi128EEENSA_ILi256EEEEEEaNS5_IJlSB_lEEEaSJ_NS4_8TiledMMAINS4_8MMA_AtomIJNS4_4SM904GMMA27MMA_64x128x32_S32S8S8_SS_TNEEEENS4_6LayoutINS5_IJNSA_ILi2EEESB_SB_EEENS5_IJSB_NSA_ILi0EEEST_EEEEENS5_IJNS4_10UnderscoreESW_SW_EEEEENS4_13SM90_TMA_LOADENS4_14ComposedLayoutINS4_7SwizzleILi3ELi4ELi3EEENS4_18smem_ptr_flag_bitsILi8EEENSQ_INS5_IJNSA_ILi8EEESG_EEENS5_IJSG_SB_EEEEEEEvNS4_8identityESZ_S19_vS1A_EENS_8epilogue10collective6detail29Sm90TmaWarpSpecializedAdapterINS1D_15DefaultEpilogueIaSJ_SJ_NS1C_6thread17LinearCombinationIaLi1EiiLNS1H_9ScaleType4KindE0ELNS_15FloatRoundStyleE2EaEENS1_15EpilogueDefaultEEEEEvvEEEEvNT_6ParamsE:
[----:B------:R-:W0:Y:S01]  /*0000*/  LDC R1, c[0x0][0x28] ;  /* 0x00000a00ff017b82 */ /* 0x000e220000000800 */
[----:B------:R-:W1:Y:S01]  /*0010*/  S2R R18, SR_TID.X ;  /* 0x0000000000127919 */ /* 0x000e620000002100 */
[----:B------:R-:W-:Y:S01]  /*0020*/  ELECT P0, URZ, PT ;  /* 0x00000000003f782f */ /* 0x000fe20003800000 */
[----:B------:R-:W-:Y:S01]  /*0030*/  BSSY B0, `(.L_x_0) ;  /* 0x000000f000007945 */ /* 0x000fe20003800000 */
[--C-:B-1----:R-:W-:Y:S02]  /*0040*/  SHF.R.U32.HI R0, RZ, 0x5, R18.reuse ;  /* 0x00000005ff007819 */ /* 0x102fe40000011612 */
[----:B------:R-:W-:-:S03]  /*0050*/  SHF.R.U32.HI R2, RZ, 0x7, R18 ;  /* 0x00000007ff027819 */ /* 0x000fc60000011612 */
[----:B------:R-:W1:Y:S04]  /*0060*/  SHFL.IDX PT, R5, R0, RZ, 0x1f ;  /* 0x00001fff00057589 */ /* 0x000e6800000e0000 */
[----:B------:R2:W3:Y:S01]  /*0070*/  SHFL.IDX PT, R8, R2, RZ, 0x1f ;  /* 0x00001fff02087589 */ /* 0x0004e200000e0000 */
[----:B-1----:R-:W-:-:S13]  /*0080*/  ISETP.NE.OR P0, PT, R5, RZ, !P0 ;  /* 0x000000ff0500720c */ /* 0x002fda0004705670 */
[----:B0-23--:R-:W-:Y:S05]  /*0090*/  @P0 BRA `(.L_x_1) ;  /* 0x0000000000200947 */ /* 0x00dfea0003800000 */
[----:B------:R-:W-:Y:S02]  /*00a0*/  ULDC.64 UR4, c[0x0][0x198] ;  /* 0x0000660000047ab9 */ /* 0x000fe40000000a00 */
[----:B------:R-:W-:Y:S02]  /*00b0*/  UIADD3 UR6, UP0, UR4, 0xf0, URZ ;  /* 0x000000f004067890 */ /* 0x000fe4000ff1e03f */
[----:B------:R-:W-:Y:S02]  /*00c0*/  UIADD3 UR4, UP1, UR4, 0x1f0, URZ ;  /* 0x000001f004047890 */ /* 0x000fe4000ff3e03f */
[----:B------:R-:W-:Y:S02]  /*00d0*/  UIADD3.X UR7, URZ, UR5, URZ, UP0, !UPT ;  /* 0x000000053f077290 */ /* 0x000fe400087fe43f */
[----:B------:R-:W-:-:S07]  /*00e0*/  UIADD3.X UR5, URZ, UR5, URZ, UP1, !UPT ;  /* 0x000000053f057290 */ /* 0x000fce0008ffe43f */
[----:B------:R0:W-:Y:S02]  /*00f0*/  UTMACCTL.PF [UR6] ;  /* 0x00000000060079b9 */ /* 0x0001e40008040000 */
[----:B------:R0:W-:Y:S02]  /*0100*/  UTMACCTL.PF [UR4] ;  /* 0x00000000040079b9 */ /* 0x0001e40008040000 */
[----:B0-----:R-:W-:Y:S01]  /*0110*/  NOP ;  /* 0x0000000000007918 */ /* 0x001fe20000000000 */
.L_x_1:
[----:B------:R-:W-:Y:S05]  /*0120*/  BSYNC B0 ;  /* 0x0000000000007941 */ /* 0x000fea0003800000 */
.L_x_0:
[----:B------:R-:W0:Y:S02]  /*0130*/  SHFL.IDX PT, R2, R0, RZ, 0x1f ;  /* 0x00001fff00027589 */ /* 0x000e2400000e0000 */
[----:B0-----:R-:W-:-:S13]  /*0140*/  ISETP.NE.AND P0, PT, R2, RZ, PT ;  /* 0x000000ff0200720c */ /* 0x001fda0003f05270 */
[----:B------:R-:W-:Y:S05]  /*0150*/  @P0 BRA `(.L_x_2) ;  /* 0x0000000000480947 */ /* 0x000fea0003800000 */
[----:B------:R-:W0:Y:S01]  /*0160*/  S2UR UR8, SR_CgaCtaId ;  /* 0x00000000000879c3 */ /* 0x000e220000008800 */
[----:B------:R-:W-:Y:S01]  /*0170*/  UMOV UR4, 0x400 ;  /* 0x0000040000047882 */ /* 0x000fe20000000000 */
[----:B------:R-:W-:Y:S01]  /*0180*/  UMOV UR5, 0x1 ;  /* 0x0000000100057882 */ /* 0x000fe20000000000 */
[----:B------:R-:W-:Y:S01]  /*0190*/  UMOV UR6, 0x100 ;  /* 0x0000010000067882 */ /* 0x000fe20000000000 */
[----:B------:R-:W-:Y:S01]  /*01a0*/  ELECT P0, URZ, PT ;  /* 0x00000000003f782f */ /* 0x000fe20003800000 */
[----:B------:R-:W-:-:S04]  /*01b0*/  UIADD3 UR6, -UR6, 0x100000, URZ ;  /* 0x0010000006067890 */ /* 0x000fc8000fffe13f */
[----:B------:R-:W-:Y:S02]  /*01c0*/  USHF.L.U32 UR7, UR6, 0xb, URZ ;  /* 0x0000000b06077899 */ /* 0x000fe4000800063f */
[----:B------:R-:W-:Y:S02]  /*01d0*/  USHF.L.U32 UR6, UR6, 0x1, URZ ;  /* 0x0000000106067899 */ /* 0x000fe4000800063f */
[----:B0-----:R-:W-:Y:S02]  /*01e0*/  ULEA UR8, UR8, UR4, 0x18 ;  /* 0x0000000408087291 */ /* 0x001fe4000f8ec03f */
[----:B------:R-:W-:-:S04]  /*01f0*/  UIADD3 UR4, -UR5, 0x100000, URZ ;  /* 0x0010000005047890 */ /* 0x000fc8000fffe13f */
[----:B------:R-:W-:Y:S02]  /*0200*/  USHF.L.U32 UR5, UR4, 0xb, URZ ;  /* 0x0000000b04057899 */ /* 0x000fe4000800063f */
[----:B------:R-:W-:Y:S01]  /*0210*/  USHF.L.U32 UR4, UR4, 0x1, URZ ;  /* 0x0000000104047899 */ /* 0x000fe2000800063f */
[----:B------:R-:W0:Y:S11]  /*0220*/  FENCE.VIEW.ASYNC.S ;  /* 0x00000000000073c6 */ /* 0x000e360000000000 */
[----:B0-----:R0:W1:Y:S01]  /*0230*/  SYNCS.EXCH.64 URZ, [UR8], UR4 ;  /* 0x00000004083f75b2 */ /* 0x0010620008000100 */
[----:B------:R0:W2:Y:S01]  /*0240*/  SYNCS.EXCH.64 URZ, [UR8+0x10], UR6 ;  /* 0x00001006083f75b2 */ /* 0x0000a20008000100 */
[----:B------:R0:W3:Y:S01]  /*0250*/  SYNCS.EXCH.64 URZ, [UR8+0x8], UR4 ;  /* 0x00000804083f75b2 */ /* 0x0000e20008000100 */
[----:B------:R0:W4:Y:S01]  /*0260*/  SYNCS.EXCH.64 URZ, [UR8+0x18], UR6 ;  /* 0x00001806083f75b2 */ /* 0x0001220008000100 */
[----:B------:R-:W-:Y:S01]  /*0270*/  NOP ;  /* 0x0000000000007918 */ /* 0x000fe20000000000 */
.L_x_2:
[----:B------:R-:W5:Y:S01]  /*0280*/  SHFL.IDX PT, R0, R0, RZ, 0x1f ;  /* 0x00001fff00007589 */ /* 0x000f6200000e0000 */
[----:B------:R-:W-:Y:S01]  /*0290*/  ELECT P0, URZ, PT ;  /* 0x00000000003f782f */ /* 0x000fe20003800000 */
[----:B------:R-:W1:Y:S01]  /*02a0*/  LDC R2, c[0x0][0x65c] ;  /* 0x00019700ff027b82 */ /* 0x000e620000000800 */
[----:B------:R-:W-:Y:S01]  /*02b0*/  SHF.R.S32.HI R6, RZ, 0x1f, R5 ;  /* 0x0000001fff067819 */ /* 0x000fe20000011405 */
[----:B------:R-:W2:Y:S01]  /*02c0*/  S2R R3, SR_CTAID.Y ;  /* 0x0000000000037919 */ /* 0x000ea20000002600 */
[----:B0-----:R-:W-:Y:S01]  /*02d0*/  UMOV UR4, 0x20 ;  /* 0x0000002000047882 */ /* 0x001fe20000000000 */
[----:B------:R-:W-:Y:S01]  /*02e0*/  ISETP.NE.AND P2, PT, R8, RZ, PT ;  /* 0x000000ff0800720c */ /* 0x000fe20003f45270 */
[----:B------:R-:W-:Y:S01]  /*02f0*/  NOP ;  /* 0x0000000000007918 */ /* 0x000fe20000000000 */
[----:B------:R-:W0:Y:S01]  /*0300*/  S2R R4, SR_CTAID.X ;  /* 0x0000000000047919 */ /* 0x000e220000002500 */
[----:B------:R-:W-:Y:S01]  /*0310*/  LEA.HI R6, R6, R5, RZ, 0x2 ;  /* 0x0000000506067211 */ /* 0x000fe200078f10ff */
[----:B------:R-:W-:Y:S01]  /*0320*/  NOP ;  /* 0x0000000000007918 */ /* 0x000fe20000000000 */
[----:B-----5:R-:W-:-:S02]  /*0330*/  ISETP.NE.OR P0, PT, R0, RZ, !P0 ;  /* 0x000000ff0000720c */ /* 0x020fc40004705670 */
[----:B-1----:R-:W-:-:S04]  /*0340*/  ISETP.NE.AND P3, PT, R2, 0x1, PT ;  /* 0x000000010200780c */ /* 0x002fc80003f65270 */
[----:B------:R-:W-:Y:S02]  /*0350*/  P2R R0, PR, RZ, 0x8 ;  /* 0x00000008ff007803 */ /* 0x000fe40000000000 */
[----:B------:R-:W-:-:S05]  /*0360*/  LOP3.LUT R0, R6, 0xfffffffc, RZ, 0xc0, !PT ;  /* 0xfffffffc06007812 */ /* 0x000fca00078ec0ff */
[----:B------:R-:W-:Y:S01]  /*0370*/  VOTEU.ALL UP0, P0 ;  /* 0x00000000003f7886 */ /* 0x000fe20000000000 */
[----:B------:R-:W-:Y:S01]  /*0380*/  IMAD.IADD R0, R5, 0x1, -R0 ;  /* 0x0000000105007824 */ /* 0x000fe200078e0a00 */
[----:B------:R-:W0:Y:S01]  /*0390*/  @P3 LDC R17, c[0x0][0x10] ;  /* 0x00000400ff113b82 */ /* 0x000e220000000800 */
[----:B------:R-:W-:Y:S01]  /*03a0*/  VOTEU.ALL UP1, P0 ;  /* 0x00000000003f7886 */ /* 0x000fe20000020000 */
[----:B--2---:R-:W-:Y:S01]  /*03b0*/  @P3 IMAD.MOV.U32 R6, RZ, RZ, R3 ;  /* 0x000000ffff063224 */ /* 0x004fe200078e0003 */
[----:B------:R-:W-:Y:S01]  /*03c0*/  @!UP0 UMOV UR6, 0x400 ;  /* 0x0000040000068882 */ /* 0x000fe20000000000 */
[----:B------:R-:W-:-:S04]  /*03d0*/  @!UP0 UIADD3 UR4, -UR4, 0x100000, URZ ;  /* 0x0010000004048890 */ /* 0x000fc8000fffe13f */
[----:B------:R-:W-:Y:S02]  /*03e0*/  @!UP0 USHF.L.U32 UR5, UR4, 0xb, URZ ;  /* 0x0000000b04058899 */ /* 0x000fe4000800063f */
[----:B------:R-:W-:Y:S01]  /*03f0*/  @!UP0 USHF.L.U32 UR4, UR4, 0x1, URZ ;  /* 0x0000000104048899 */ /* 0x000fe2000800063f */
[----:B------:R-:W-:Y:S02]  /*0400*/  @P3 IMAD.MOV.U32 R7, RZ, RZ, RZ ;  /* 0x000000ffff073224 */ /* 0x000fe400078e00ff */
[----:B------:R-:W-:Y:S01]  /*0410*/  IMAD.MOV.U32 R5, RZ, RZ, RZ ;  /* 0x000000ffff057224 */ /* 0x000fe200078e00ff */
[----:B------:R-:W1:Y:S01]  /*0420*/  @!UP0 S2UR UR7, SR_CgaCtaId ;  /* 0x00000000000789c3 */ /* 0x000e620000008800 */
[----:B------:R-:W-:-:S07]  /*0430*/  @P3 IMAD.MOV.U32 R11, RZ, RZ, RZ ;  /* 0x000000ffff0b3224 */ /* 0x000fce00078e00ff */
[----:B------:R-:W2:Y:S01]  /*0440*/  @!P3 LDC R9, c[0x0][0xc] ;  /* 0x00000300ff09bb82 */ /* 0x000ea20000000800 */
[----:B0-----:R-:W-:-:S04]  /*0450*/  @P3 IMAD.WIDE.U32 R16, R4, R17, R6 ;  /* 0x0000001104103225 */ /* 0x001fc800078e0006 */
[----:B------:R-:W-:Y:S01]  /*0460*/  @P3 IMAD.IADD R17, R17, 0x1, R11 ;  /* 0x0000000111113824 */ /* 0x000fe200078e020b */
[----:B-1----:R-:W-:Y:S01]  /*0470*/  @!UP0 ULEA UR6, UR7, UR6, 0x18 ;  /* 0x0000000607068291 */ /* 0x002fe2000f8ec03f */
[----:B------:R-:W-:Y:S01]  /*0480*/  VOTEU.ALL UP0, P0 ;  /* 0x00000000003f7886 */ /* 0x000fe20000000000 */
[----:B------:R-:W-:-:S04]  /*0490*/  ISETP.NE.AND P0, PT, R0, 0x3, PT ;  /* 0x000000030000780c */ /* 0x000fc80003f05270 */
[----:B------:R-:W-:Y:S01]  /*04a0*/  ISETP.EQ.OR P0, PT, R0, RZ, !P0 ;  /* 0x000000ff0000720c */ /* 0x000fe20004702670 */
[----:B--2---:R-:W-:-:S03]  /*04b0*/  @!P3 IMAD.WIDE.U32 R6, R9, R3, R4 ;  /* 0x000000030906b225 */ /* 0x004fc600078e0004 */
[C---:B------:R-:W-:Y:S01]  /*04c0*/  ISETP.EQ.AND P0, PT, R8.reuse, RZ, P0 ;  /* 0x000000ff0800720c */ /* 0x040fe20000702270 */
[----:B------:R-:W-:Y:S01]  /*04d0*/  VIADD R8, R8, 0xffffffff ;  /* 0xffffffff08087836 */ /* 0x000fe20000000000 */
[----:B------:R-:W0:Y:S02]  /*04e0*/  FENCE.VIEW.ASYNC.S ;  /* 0x00000000000073c6 */ /* 0x000e240000000000 */
[----:B0-----:R0:W3:Y:S01]  /*04f0*/  @!UP0 SYNCS.EXCH.64 URZ, [UR6+0x30], UR4 ;  /* 0x00003004063f85b2 */ /* 0x0010e20008000100 */
[----:B------:R-:W-:Y:S01]  /*0500*/  @!P3 IMAD.MOV.U32 R16, RZ, RZ, R6 ;  /* 0x000000ffff10b224 */ /* 0x000fe200078e0006 */
[----:B------:R-:W-:Y:S01]  /*0510*/  SEL R19, RZ, 0x1, !P0 ;  /* 0x00000001ff137807 */ /* 0x000fe20004000000 */
[----:B------:R-:W-:Y:S01]  /*0520*/  @!P3 IMAD.MOV.U32 R17, RZ, RZ, R7 ;  /* 0x000000ffff11b224 */ /* 0x000fe200078e0007 */
[----:B------:R-:W-:-:S04]  /*0530*/  ISETP.GE.U32.AND P1, PT, R8, 0x2, PT ;  /* 0x000000020800780c */ /* 0x000fc80003f26070 */
[----:B------:R-:W-:Y:S01]  /*0540*/  SEL R19, R19, 0x2, P1 ;  /* 0x0000000213137807 */ /* 0x000fe20000800000 */
[----:B------:R0:W3:Y:S01]  /*0550*/  @!UP1 SYNCS.EXCH.64 URZ, [UR6+0x38], UR4 ;  /* 0x00003804063f95b2 */ /* 0x0000e20008000100 */
[----:B------:R-:W-:Y:S01]  /*0560*/  NOP ;  /* 0x0000000000007918 */ /* 0x000fe20000000000 */
[----:B---34-:R-:W-:Y:S06]  /*0570*/  BAR.SYNC.DEFER_BLOCKING 0x0 ;  /* 0x0000000000007b1d */ /* 0x018fec0000010000 */
[----:B------:R-:W-:Y:S05]  /*0580*/  @!P2 BRA `(.L_x_3) ;  /* 0x0000008800b0a947 */ /* 0x000fea0003800000 */
[----:B------:R-:W-:-:S13]  /*0590*/  ISETP.GT.U32.AND P0, PT, R8, 0x1, PT ;  /* 0x000000010800780c */ /* 0x000fda0003f04070 */
[----:B0-----:R-:W-:Y:S05]  /*05a0*/  @P0 EXIT ;  /* 0x000000000000094d */ /* 0x001fea0003800000 */
[----:B------:R-:W-:Y:S01]  /*05b0*/  ULDC.64 UR4, c[0x0][0x650] ;  /* 0x0001940000047ab9 */ /* 0x000fe20000000a00 */
[----:B------:R-:W-:Y:S01]  /*05c0*/  PRMT R0, RZ, 0x7610, R0 ;  /* 0x00007610ff007816 */ /* 0x000fe20000000000 */
[----:B------:R-:W-:Y:S01]  /*05d0*/  IMAD.MOV.U32 R23, RZ, RZ, -0x1 ;  /* 0xffffffffff177424 */ /* 0x000fe200078e00ff */
[----:B------:R-:W-:Y:S01]  /*05e0*/  ISETP.GE.U32.AND P0, PT, R16, UR4, PT ;  /* 0x0000000410007c0c */ /* 0x000fe2000bf06070 */
[----:B------:R-:W-:Y:S02]  /*05f0*/  IMAD.MOV.U32 R152, RZ, RZ, -0x1 ;  /* 0xffffffffff987424 */ /* 0x000fe400078e00ff */
[----:B------:R-:W-:Y:S01]  /*0600*/  IMAD.MOV.U32 R22, RZ, RZ, -0x1 ;  /* 0xffffffffff167424 */ /* 0x000fe200078e00ff */
[----:B------:R-:W-:-:S13]  /*0610*/  ISETP.GE.U32.AND.EX P0, PT, R17, UR5, PT, P0 ;  /* 0x0000000511007c0c */ /* 0x000fda000bf06100 */
[----:B------:R-:W-:Y:S05]  /*0620*/  @P0 BRA `(.L_x_4) ;  /* 0x0000000400580947 */ /* 0x000fea0003800000 */
[----:B------:R-:W0:Y:S01]  /*0630*/  LDC.64 R14, c[0x0][0x628] ;  /* 0x00018a00ff0e7b82 */ /* 0x000e220000000a00 */
[----:B------:R-:W-:Y:S02]  /*0640*/  IMAD.MOV.U32 R6, RZ, RZ, R16 ;  /* 0x000000ffff067224 */ /* 0x000fe400078e0010 */
[----:B------:R-:W-:-:S05]  /*0650*/  IMAD.MOV.U32 R7, RZ, RZ, R17 ;  /* 0x000000ffff077224 */ /* 0x000fca00078e0011 */
[----:B------:R-:W1:Y:S08]  /*0660*/  LDC R0, c[0x0][0x630] ;  /* 0x00018c00ff007b82 */ /* 0x000e700000000800 */
[----:B------:R-:W2:Y:S01]  /*0670*/  LDC.64 R20, c[0x0][0x620] ;  /* 0x00018800ff147b82 */ /* 0x000ea20000000a00 */
[----:B0-----:R-:W-:-:S04]  /*0680*/  ISETP.NE.U32.AND P0, PT, R14, RZ, PT ;  /* 0x000000ff0e00720c */ /* 0x001fc80003f05070 */
[----:B------:R-:W-:-:S13]  /*0690*/  ISETP.NE.AND.EX P0, PT, R15, RZ, PT, P0 ;  /* 0x000000ff0f00720c */ /* 0x000fda0003f05300 */
[----:B-12---:R-:W-:Y:S05]  /*06a0*/  @!P0 BRA `(.L_x_5) ;  /* 0x0000000000288947 */ /* 0x006fea0003800000 */
[----:B------:R-:W0:Y:S02]  /*06b0*/  LDC R11, c[0x0][0x634] ;  /* 0x00018d00ff0b7b82 */ /* 0x000e240000000800 */
[----:B0-----:R-:W-:-:S05]  /*06c0*/  IADD3 R11, P0, R16, R11, RZ ;  /* 0x0000000b100b7210 */ /* 0x001fca0007f1e0ff */
[----:B------:R-:W-:-:S04]  /*06d0*/  IMAD.X R13, RZ, RZ, R17, P0 ;  /* 0x000000ffff0d7224 */ /* 0x000fc800000e0611 */
[----:B------:R-:W-:-:S04]  /*06e0*/  IMAD.WIDE.U32 R6, R13, R14, RZ ;  /* 0x0000000e0d067225 */ /* 0x000fc800078e00ff */
[----:B------:R-:W-:-:S04]  /*06f0*/  IMAD.WIDE.U32 R8, P0, R11, R15, R6 ;  /* 0x0000000f0b087225 */ /* 0x000fc80007800006 */
[----:B------:R-:W-:-:S04]  /*0700*/  IMAD.WIDE.U32 R6, R11, R14, RZ ;  /* 0x0000000e0b067225 */ /* 0x000fc800078e00ff */
[----:B------:R-:W-:Y:S01]  /*0710*/  IMAD.X R11, RZ, RZ, RZ, P0 ;  /* 0x000000ffff0b7224 */ /* 0x000fe200000e06ff */
[----:B------:R-:W-:Y:S01]  /*0720*/  IADD3 RZ, P0, R7, R8, RZ ;  /* 0x0000000807ff7210 */ /* 0x000fe20007f1e0ff */
[----:B------:R-:W-:-:S04]  /*0730*/  IMAD.MOV.U32 R10, RZ, RZ, R9 ;  /* 0x000000ffff0a7224 */ /* 0x000fc800078e0009 */
[----:B------:R-:W-:-:S08]  /*0740*/  IMAD.WIDE.U32.X R6, R13, R15, R10, P0 ;  /* 0x0000000f0d067225 */ /* 0x000fd000000e040a */
.L_x_5:
[-CC-:B------:R-:W-:Y:S01]  /*0750*/  SHF.R.U64 R25, R6, R0.reuse, R7.reuse ;  /* 0x0000000006197219 */ /* 0x180fe20000001207 */
[----:B------:R-:W0:Y:S01]  /*0760*/  LDC R10, c[0x0][0x618] ;  /* 0x00018600ff0a7b82 */ /* 0x000e220000000800 */
[----:B------:R-:W-:Y:S01]  /*0770*/  SHF.R.U32.HI R5, RZ, R0, R7 ;  /* 0x00000000ff057219 */ /* 0x000fe20000011607 */
[----:B------:R-:W-:Y:S01]  /*0780*/  ULDC UR4, c[0x0][0x150] ;  /* 0x0000540000047ab9 */ /* 0x000fe20000000800 */
[----:B------:R-:W-:Y:S02]  /*0790*/  IADD3 R9, P0, RZ, -R25, RZ ;  /* 0x80000019ff097210 */ /* 0x000fe40007f1e0ff */
[----:B------:R-:W-:-:S03]  /*07a0*/  I2FP.F32.U32 R0, R4 ;  /* 0x0000000400007245 */ /* 0x000fc60000201000 */
[----:B------:R-:W1:Y:S01]  /*07b0*/  LDC.64 R26, c[0x0][0x640] ;  /* 0x00019000ff1a7b82 */ /* 0x000e620000000a00 */
[----:B------:R-:W-:Y:S02]  /*07c0*/  IMAD.X R11, RZ, RZ, ~R5, P0 ;  /* 0x000000ffff0b7224 */ /* 0x000fe400000e0e05 */
[----:B------:R-:W-:Y:S01]  /*07d0*/  FMUL R0, R0, UR4 ;  /* 0x0000000400007c20 */ /* 0x000fe20008400000 */
[----:B------:R-:W-:Y:S01]  /*07e0*/  IMAD.WIDE.U32 R6, R9, R20, R16 ;  /* 0x0000001409067225 */ /* 0x000fe200078e0010 */
[----:B------:R-:W-:-:S03]  /*07f0*/  ULDC UR4, c[0x0][0x154] ;  /* 0x0000550000047ab9 */ /* 0x000fc60000000800 */
[----:B------:R-:W-:Y:S01]  /*0800*/  IMAD R8, R11, R20, RZ ;  /* 0x000000140b087224 */ /* 0x000fe200078e02ff */
[----:B------:R-:W2:Y:S01]  /*0810*/  LDC R5, c[0x0][0x144] ;  /* 0x00005100ff057b82 */ /* 0x000ea20000000800 */
[----:B------:R-:W3:Y:S02]  /*0820*/  F2I.U32.TRUNC.NTZ R0, R0 ;  /* 0x0000000000007305 */ /* 0x000ee4000020f000 */
[----:B------:R-:W-:-:S04]  /*0830*/  IMAD R9, R9, R21, R8 ;  /* 0x0000001509097224 */ /* 0x000fc800078e0208 */
[----:B------:R-:W-:Y:S01]  /*0840*/  IMAD.IADD R7, R7, 0x1, R9 ;  /* 0x0000000107077824 */ /* 0x000fe200078e0209 */
[----:B------:R-:W4:Y:S01]  /*0850*/  LDC R12, c[0x0][0x608] ;  /* 0x00018200ff0c7b82 */ /* 0x000f220000000800 */
[----:B------:R-:W-:-:S03]  /*0860*/  IMAD.MOV.U32 R9, RZ, RZ, -0x1 ;  /* 0xffffffffff097424 */ /* 0x000fc600078e00ff */
[-CC-:B0-----:R-:W-:Y:S02]  /*0870*/  SHF.R.U64 R20, R6, R10.reuse, R7.reuse ;  /* 0x0000000a06147219 */ /* 0x181fe40000001207 */
[----:B------:R-:W-:Y:S02]  /*0880*/  I2FP.F32.U32 R6, R3 ;  /* 0x0000000300067245 */ /* 0x000fe40000201000 */
[----:B------:R-:W0:Y:S01]  /*0890*/  LDC R24, c[0x0][0x658] ;  /* 0x00019600ff187b82 */ /* 0x000e220000000800 */
[----:B-1----:R-:W-:Y:S01]  /*08a0*/  ISETP.NE.U32.AND P0, PT, R26, RZ, PT ;  /* 0x000000ff1a00720c */ /* 0x002fe20003f05070 */
[----:B---3--:R-:W-:Y:S01]  /*08b0*/  IMAD.MOV R8, RZ, RZ, -R0 ;  /* 0x000000ffff087224 */ /* 0x008fe200078e0a00 */
[----:B------:R-:W-:Y:S01]  /*08c0*/  SHF.R.U32.HI R7, RZ, R10, R7 ;  /* 0x0000000aff077219 */ /* 0x000fe20000011607 */
[----:B------:R-:W-:Y:S01]  /*08d0*/  FMUL R6, R6, UR4 ;  /* 0x0000000406067c20 */ /* 0x000fe20008400000 */
[----:B------:R-:W-:-:S03]  /*08e0*/  ISETP.NE.AND.EX P0, PT, R27, RZ, PT, P0 ;  /* 0x000000ff1b00720c */ /* 0x000fc60003f05300 */
[----:B------:R-:W1:Y:S01]  /*08f0*/  LDC R14, c[0x0][0x148] ;  /* 0x00005200ff0e7b82 */ /* 0x000e620000000800 */
[----:B--2---:R-:W-:-:S07]  /*0900*/  IMAD R0, R5, R8, R4 ;  /* 0x0000000805007224 */ /* 0x004fce00078e0204 */
[----:B------:R-:W2:Y:S01]  /*0910*/  LDC R22, c[0x0][0x600] ;  /* 0x00018000ff167b82 */ /* 0x000ea20000000800 */
[-CC-:B----4-:R-:W-:Y:S02]  /*0920*/  SHF.R.U64 R28, R20, R12.reuse, R7.reuse ;  /* 0x0000000c141c7219 */ /* 0x190fe40000001207 */
[----:B------:R-:W-:Y:S01]  /*0930*/  SHF.R.U32.HI R5, RZ, R12, R7 ;  /* 0x0000000cff057219 */ /* 0x000fe20000011607 */
[----:B------:R-:W-:Y:S01]  /*0940*/  IMAD.MOV.U32 R7, RZ, RZ, 0x1 ;  /* 0x00000001ff077424 */ /* 0x000fe200078e00ff */
[----:B------:R3:W4:Y:S03]  /*0950*/  F2I.U32.TRUNC.NTZ R12, R6 ;  /* 0x00000006000c7305 */ /* 0x000726000020f000 */
[----:B------:R-:W1:Y:S01]  /*0960*/  LDC R15, c[0x0][0x648] ;  /* 0x00019200ff0f7b82 */ /* 0x000e620000000800 */
[-C--:B0-----:R-:W-:Y:S02]  /*0970*/  SHF.L.U32 R4, R9, R24.reuse, RZ ;  /* 0x0000001809047219 */ /* 0x081fe400000006ff */
[----:B------:R-:W-:-:S02]  /*0980*/  SHF.R.U64 R30, R28, R24, R5 ;  /* 0x000000181c1e7219 */ /* 0x000fc40000001205 */
[----:B------:R-:W-:Y:S02]  /*0990*/  LOP3.LUT R11, RZ, R4, RZ, 0x33, !PT ;  /* 0x00000004ff0b7212 */ /* 0x000fe400078e33ff */
[-C--:B------:R-:W-:Y:S01]  /*09a0*/  SHF.R.U32.HI R5, RZ, R24.reuse, R5 ;  /* 0x00000018ff057219 */ /* 0x080fe20000011605 */
[----:B------:R-:W0:Y:S01]  /*09b0*/  LDC R21, c[0x0][0x638] ;  /* 0x00018e00ff157b82 */ /* 0x000e220000000800 */
[----:B------:R-:W-:Y:S01]  /*09c0*/  SHF.L.U32 R10, R7, R24, RZ ;  /* 0x00000018070a7219 */ /* 0x000fe200000006ff */
[----:B------:R-:W-:-:S06]  /*09d0*/  IMAD.MOV.U32 R4, RZ, RZ, R30 ;  /* 0x000000ffff047224 */ /* 0x000fcc00078e001e */
[----:B------:R-:W0:Y:S01]  /*09e0*/  LDC R23, c[0x0][0x610] ;  /* 0x00018400ff177b82 */ /* 0x000e220000000800 */
[----:B---34-:R-:W-:Y:S05]  /*09f0*/  @!P0 BRA `(.L_x_6) ;  /* 0x0000000000288947 */ /* 0x018fea0003800000 */
[----:B------:R-:W3:Y:S02]  /*0a00*/  LDC R9, c[0x0][0x64c] ;  /* 0x00019300ff097b82 */ /* 0x000ee40000000800 */
[----:B---3--:R-:W-:-:S05]  /*0a10*/  IADD3 R9, P0, R30, R9, RZ ;  /* 0x000000091e097210 */ /* 0x008fca0007f1e0ff */
        /* <DEDUP_REMOVED lines=8> */
.L_x_6:
[----:B-1----:R-:W-:Y:S01]  /*0aa0*/  SHF.R.U64 R4, R4, R15, R5 ;  /* 0x0000000f04047219 */ /* 0x002fe20000001205 */
[----:B--2---:R-:W-:Y:S01]  /*0ab0*/  VIADD R5, R22, 0xffffffff ;  /* 0xffffffff16057836 */ /* 0x004fe20000000000 */
[----:B------:R-:W-:Y:S01]  /*0ac0*/  LOP3.LUT R11, R28, R11, RZ, 0xc0, !PT ;  /* 0x0000000b1c0b7212 */ /* 0x000fe200078ec0ff */
[----:B------:R-:W-:Y:S02]  /*0ad0*/  IMAD.MOV R12, RZ, RZ, -R12 ;  /* 0x000000ffff0c7224 */ /* 0x000fe400078e0a0c */
[----:B------:R-:W-:Y:S02]  /*0ae0*/  IMAD.MOV R6, RZ, RZ, -R4 ;  /* 0x000000ffff067224 */ /* 0x000fe400078e0a04 */
[----:B------:R-:W-:Y:S01]  /*0af0*/  IMAD R11, R10, R4, R11 ;  /* 0x000000040a0b7224 */ /* 0x000fe200078e020b */
[----:B------:R-:W-:Y:S01]  /*0b00*/  LOP3.LUT R4, R20, R5, RZ, 0xc0, !PT ;  /* 0x0000000514047212 */ /* 0x000fe200078ec0ff */
[----:B------:R-:W-:Y:S02]  /*0b10*/  @P3 IMAD R0, R14, R12, R3 ;  /* 0x0000000c0e003224 */ /* 0x000fe400078e0203 */
[----:B0-----:R-:W-:-:S02]  /*0b20*/  IMAD R3, R6, R21, R30 ;  /* 0x0000001506037224 */ /* 0x001fc400078e021e */
[----:B------:R-:W-:Y:S02]  /*0b30*/  IMAD R23, R11, R23, R0 ;  /* 0x000000170b177224 */ /* 0x000fe400078e0200 */
[----:B------:R-:W-:Y:S02]  /*0b40*/  IMAD R4, R3, R22, R4 ;  /* 0x0000001603047224 */ /* 0x000fe400078e0204 */
[----:B------:R-:W-:Y:S02]  /*0b50*/  IMAD.MOV.U32 R0, RZ, RZ, 0x1 ;  /* 0x00000001ff007424 */ /* 0x000fe400078e00ff */
[----:B------:R-:W-:Y:S01]  /*0b60*/  IMAD.MOV.U32 R22, RZ, RZ, R25 ;  /* 0x000000ffff167224 */ /* 0x000fe200078e0019 */
[----:B------:R-:W-:Y:S02]  /*0b70*/  SEL R152, R4, R23, !P3 ;  /* 0x0000001704987207 */ /* 0x000fe40005800000 */
[----:B------:R-:W-:-:S07]  /*0b80*/  SEL R23, R23, R4, !P3 ;  /* 0x0000000417177207 */ /* 0x000fce0005800000 */
.L_x_4:
[----:B------:R-:W-:-:S08]  /*0b90*/  NOP ;  /* 0x0000000000007918 */ /* 0x000fd00000000000 */
[----:B------:R-:W0:Y:S02]  /*0ba0*/  USETMAXREG.TRY_ALLOC.CTAPOOL UP0, 0xe8 ;  /* 0x000000e8000079c8 */ /* 0x000e240008000600 */
[----:B0-----:R-:W-:-:S13]  /*0bb0*/  PLOP3.LUT P0, PT, PT, PT, UP0, 0x80, 0x0 ;  /* 0x000000000000781c */ /* 0x001fda0003f0f008 */
[----:B------:R-:W-:Y:S05]  /*0bc0*/  @!P0 BRA `(.L_x_4) ;  /* 0xfffffffc00f08947 */ /* 0x000fea000383ffff */
[----:B------:R-:W-:Y:S01]  /*0bd0*/  ULDC.64 UR4, c[0x0][0x598] ;  /* 0x0001660000047ab9 */ /* 0x000fe20000000a00 */
[----:B------:R-:W-:Y:S01]  /*0be0*/  ULDC.64 UR36, c[0x0][0x208] ;  /* 0x0000820000247ab9 */ /* 0x000fe20000000a00 */
[----:B------:R-:W-:-:S04]  /*0bf0*/  ISETP.NE.U32.AND P0, PT, RZ, UR4, PT ;  /* 0x00000004ff007c0c */ /* 0x000fc8000bf05070 */
[----:B------:R-:W-:-:S13]  /*0c00*/  ISETP.NE.AND.EX P0, PT, RZ, UR5, PT, P0 ;  /* 0x00000005ff007c0c */ /* 0x000fda000bf05300 */
[----:B------:R-:W-:Y:S05]  /*0c10*/  @!P0 BRA `(.L_x_7) ;  /* 0x00000000001c8947 */ /* 0x000fea0003800000 */
[----:B------:R-:W0:Y:S02]  /*0c20*/  LDC.64 R4, c[0x0][0x598] ;  /* 0x00016600ff047b82 */ /* 0x000e240000000a00 */
[----:B0-----:R-:W2:Y:S02]  /*0c30*/  LDG.E.64 R4, desc[UR36][R4.64] ;  /* 0x0000002404047981 */ /* 0x001ea4000c1e1b00 */
[----:B--2---:R-:W-:-:S04]  /*0c40*/  ISETP.NE.U32.AND P0, PT, R4, RZ, PT ;  /* 0x000000ff0400720c */ /* 0x004fc80003f05070 */
[----:B------:R-:W-:-:S13]  /*0c50*/  ISETP.NE.AND.EX P0, PT, R5, RZ, PT, P0 ;  /* 0x000000ff0500720c */ /* 0x000fda0003f05300 */
[----:B------:R-:W-:Y:S05]  /*0c60*/  @!P0 BRA `(.L_x_7) ;  /* 0x0000000000088947 */ /* 0x000fea0003800000 */
[----:B------:R0:W5:Y:S01]  /*0c70*/  LD.E R153, desc[UR36][R4.64] ;  /* 0x0000002404997980 */ /* 0x000162000c101900 */
[----:B------:R-:W-:Y:S05]  /*0c80*/  BRA `(.L_x_8) ;  /* 0x0000000000247947 */ /* 0x000fea0003800000 */
.L_x_7:
[----:B------:R-:W-:Y:S02]  /*0c90*/  ULDC.64 UR4, c[0x0][0x588] ;  /* 0x0001620000047ab9 */ /* 0x000fe40000000a00 */
[----:B------:R-:W-:-:S04]  /*0ca0*/  ISETP.NE.U32.AND P0, PT, RZ, UR4, PT ;  /* 0x00000004ff007c0c */ /* 0x000fc8000bf05070 */
[----:B------:R-:W-:-:S13]  /*0cb0*/  ISETP.NE.AND.EX P0, PT, RZ, UR5, PT, P0 ;  /* 0x00000005ff007c0c */ /* 0x000fda000bf05300 */
[----:B------:R-:W-:Y:S05]  /*0cc0*/  @!P0 BRA `(.L_x_9) ;  /* 0x00000000000c8947 */ /* 0x000fea0003800000 */
[----:B------:R-:W0:Y:S02]  /*0cd0*/  LDC.64 R4, c[0x0][0x588] ;  /* 0x00016200ff047b82 */ /* 0x000e240000000a00 */
[----:B0-----:R1:W5:Y:S01]  /*0ce0*/  LDG.E R153, desc[UR36][R4.64] ;  /* 0x0000002404997981 */ /* 0x001362000c1e1900 */
[----:B------:R-:W-:Y:S05]  /*0cf0*/  BRA `(.L_x_8) ;  /* 0x0000000000087947 */ /* 0x000fea0003800000 */
.L_x_9:
[----:B------:R-:W-:Y:S02]  /*0d00*/  ULDC UR4, c[0x0][0x580] ;  /* 0x0001600000047ab9 */ /* 0x000fe40000000800 */
[----:B------:R-:W-:-:S07]  /*0d10*/  IMAD.U32 R153, RZ, RZ, UR4 ;  /* 0x00000004ff997e24 */ /* 0x000fce000f8e00ff */
.L_x_8:
[----:B------:R-:W-:Y:S02]  /*0d20*/  ULDC.64 UR4, c[0x0][0x5a0] ;  /* 0x0001680000047ab9 */ /* 0x000fe40000000a00 */
[----:B------:R-:W-:-:S04]  /*0d30*/  ISETP.NE.U32.AND P0, PT, RZ, UR4, PT ;  /* 0x00000004ff007c0c */ /* 0x000fc8000bf05070 */
[----:B------:R-:W-:-:S13]  /*0d40*/  ISETP.NE.AND.EX P0, PT, RZ, UR5, PT, P0 ;  /* 0x00000005ff007c0c */ /* 0x000fda000bf05300 */
[----:B------:R-:W-:Y:S05]  /*0d50*/  @!P0 BRA `(.L_x_10) ;  /* 0x00000000001c8947 */ /* 0x000fea0003800000 */
[----:B01----:R-:W0:Y:S02]  /*0d60*/  LDC.64 R4, c[0x0][0x5a0] ;  /* 0x00016800ff047b82 */ /* 0x003e240000000a00 */
[----:B0-----:R-:W2:Y:S02]  /*0d70*/  LDG.E.64 R4, desc[UR36][R4.64] ;  /* 0x0000002404047981 */ /* 0x001ea4000c1e1b00 */
[----:B--2---:R-:W-:-:S04]  /*0d80*/  ISETP.NE.U32.AND P0, PT, R4, RZ, PT ;  /* 0x000000ff0400720c */ /* 0x004fc80003f05070 */
[----:B------:R-:W-:-:S13]  /*0d90*/  ISETP.NE.AND.EX P0, PT, R5, RZ, PT, P0 ;  /* 0x000000ff0500720c */ /* 0x000fda0003f05300 */
[----:B------:R-:W-:Y:S05]  /*0da0*/  @!P0 BRA `(.L_x_10) ;  /* 0x0000000000088947 */ /* 0x000fea0003800000 */
[----:B------:R0:W5:Y:S01]  /*0db0*/  LD.E R154, desc[UR36][R4.64] ;  /* 0x00000024049a7980 */ /* 0x000162000c101900 */
[----:B------:R-:W-:Y:S05]  /*0dc0*/  BRA `(.L_x_11) ;  /* 0x0000000000247947 */ /* 0x000fea0003800000 */
.L_x_10:
[----:B------:R-:W-:Y:S02]  /*0dd0*/  ULDC.64 UR4, c[0x0][0x590] ;  /* 0x0001640000047ab9 */ /* 0x000fe40000000a00 */
[----:B------:R-:W-:-:S04]  /*0de0*/  ISETP.NE.U32.AND P0, PT, RZ, UR4, PT ;  /* 0x00000004ff007c0c */ /* 0x000fc8000bf05070 */
[----:B------:R-:W-:-:S13]  /*0df0*/  ISETP.NE.AND.EX P0, PT, RZ, UR5, PT, P0 ;  /* 0x00000005ff007c0c */ /* 0x000fda000bf05300 */
[----:B------:R-:W-:Y:S05]  /*0e00*/  @!P0 BRA `(.L_x_12) ;  /* 0x00000000000c8947 */ /* 0x000fea0003800000 */
[----:B------:R-:W2:Y:S02]  /*0e10*/  LDC.64 R154, c[0x0][0x590] ;  /* 0x00016400ff9a7b82 */ /* 0x000ea40000000a00 */
[----:B--2---:R2:W5:Y:S01]  /*0e20*/  LDG.E R154, desc[UR36][R154.64] ;  /* 0x000000249a9a7981 */ /* 0x004562000c1e1900 */
[----:B------:R-:W-:Y:S05]  /*0e30*/  BRA `(.L_x_11) ;  /* 0x0000000000087947 */ /* 0x000fea0003800000 */
.L_x_12:
[----:B------:R-:W-:Y:S02]  /*0e40*/  ULDC UR4, c[0x0][0x584] ;  /* 0x0001610000047ab9 */ /* 0x000fe40000000800 */
[----:B------:R-:W-:-:S07]  /*0e50*/  IMAD.U32 R154, RZ, RZ, UR4 ;  /* 0x00000004ff9a7e24 */ /* 0x000fce000f8e00ff */
.L_x_11:
[----:B------:R-:W-:-:S13]  /*0e60*/  LOP3.LUT P0, RZ, R0, 0xff, RZ, 0xc0, !PT ;  /* 0x000000ff00ff7812 */ /* 0x000fda000780c0ff */
[----:B------:R-:W-:Y:S05]  /*0e70*/  @!P0 EXIT ;  /* 0x000000000000894d */ /* 0x000fea0003800000 */
[----:B------:R-:W-:Y:S01]  /*0e80*/  ULDC UR4, c[0x0][0x28c] ;  /* 0x0000a30000047ab9 */ /* 0x000fe20000000800 */
[----:B------:R-:W-:Y:S01]  /*0e90*/  UMOV UR38, URZ ;  /* 0x0000003f00267c82 */ /* 0x000fe20008000000 */
[----:B------:R-:W-:Y:S01]  /*0ea0*/  UIADD3 UR4, UR4, 0xff, URZ ;  /* 0x000000ff04047890 */ /* 0x000fe2000fffe03f */
[----:B------:R-:W-:-:S03]  /*0eb0*/  UMOV UR39, URZ ;  /* 0x0000003f00277c82 */ /* 0x000fc60008000000 */
[----:B------:R-:W-:-:S04]  /*0ec0*/  USHF.R.S32.HI UR5, URZ, 0x1f, UR4 ;  /* 0x0000001f3f057899 */ /* 0x000fc80008011404 */
[----:B------:R-:W-:-:S04]  /*0ed0*/  ULEA.HI UR5, UR5, UR4, URZ, 0x8 ;  /* 0x0000000405057291 */ /* 0x000fc8000f8f403f */
[----:B------:R-:W-:-:S12]  /*0ee0*/  USHF.R.S32.HI UR40, URZ, 0x8, UR5 ;  /* 0x000000083f287899 */ /* 0x000fd80008011405 */
.L_x_290:
[----:B------:R-:W-:Y:S01]  /*0ef0*/  LOP3.LUT R0, R18, 0x80, RZ, 0xc0, !PT ;  /* 0x0000008012007812 */ /* 0x000fe200078ec0ff */
[----:B---3--:R-:W3:Y:S01]  /*0f00*/  S2UR UR7, SR_CgaCtaId ;  /* 0x00000000000779c3 */ /* 0x008ee20000008800 */
[----:B------:R-:W-:Y:S02]  /*0f10*/  UMOV UR6, 0x400 ;  /* 0x0000040000067882 */ /* 0x000fe40000000000 */
[----:B------:R-:W-:-:S06]  /*0f20*/  SHF.R.U32.HI R0, RZ, 0x7, R0 ;  /* 0x00000007ff007819 */ /* 0x000fcc0000011600 */
[----:B----4-:R-:W4:Y:S01]  /*0f30*/  SHFL.IDX PT, R0, R0, RZ, 0x1f ;  /* 0x00001fff00007589 */ /* 0x010f2200000e0000 */
[----:B---3--:R-:W-:Y:S01]  /*0f40*/  ULEA UR6, UR7, UR6, 0x18 ;  /* 0x0000000607067291 */ /* 0x008fe2000f8ec03f */
[----:B----4-:R-:W-:-:S13]  /*0f50*/  R2UR UR4, R0 ;  /* 0x00000000000472ca */ /* 0x010fda00000e0000 */
[----:B------:R-:W-:-:S04]  /*0f60*/  ULEA.HI UR5, UR4, UR4, URZ, 0x1 ;  /* 0x0000000404057291 */ /* 0x000fc8000f8f083f */
[----:B------:R-:W-:-:S04]  /*0f70*/  ULOP3.LUT UR5, UR5, 0x7fffe, URZ, 0xc0, !UPT ;  /* 0x0007fffe05057892 */ /* 0x000fc8000f8ec03f */
[----:B------:R-:W-:-:S03]  /*0f80*/  UIADD3 UR5, UR4, -UR5, URZ ;  /* 0x8000000504057290 */ /* 0x000fc6000fffe03f */
[----:B------:R-:W-:Y:S01]  /*0f90*/  ULDC UR4, c[0x0][0x28c] ;  /* 0x0000a30000047ab9 */ /* 0x000fe20000000800 */
[----:B------:R-:W-:Y:S01]  /*0fa0*/  ULEA UR5, UR5, UR6, 0xd ;  /* 0x0000000605057291 */ /* 0x000fe2000f8e683f */
[----:B------:R-:W-:-:S03]  /*0fb0*/  ISETP.LT.AND P0, PT, RZ, UR4, PT ;  /* 0x00000004ff007c0c */ /* 0x000fc6000bf01270 */
[----:B------:R-:W-:-:S04]  /*0fc0*/  UIADD3 UR5, UR5, 0x100, URZ ;  /* 0x0000010005057890 */ /* 0x000fc8000fffe03f */
[----:B------:R-:W-:-:S04]  /*0fd0*/  USHF.R.U32.HI UR5, URZ, 0x4, UR5 ;  /* 0x000000043f057899 */ /* 0x000fc80008011605 */
[----:B------:R-:W-:-:S04]  /*0fe0*/  ULOP3.LUT UR5, UR5, 0x3fff, URZ, 0xc0, !UPT ;  /* 0x00003fff05057892 */ /* 0x000fc8000f8ec03f */
[----:B------:R-:W-:Y:S01]  /*0ff0*/  ULOP3.LUT UR41, UR5, 0x10000, URZ, 0xfc, !UPT ;  /* 0x0001000005297892 */ /* 0x000fe2000f8efc3f */
[----:B-1----:R-:W-:Y:S11]  /*1000*/  @P0 BRA `(.L_x_13) ;  /* 0x0000000000400947 */ /* 0x002ff60003800000 */
[----:B------:R-:W-:Y:S01]  /*1010*/  MOV R0, 0x0 ;  /* 0x0000000000007802 */ /* 0x000fe20000000f00 */
[----:B------:R-:W-:Y:S01]  /*1020*/  ULDC.64 UR4, c[0x4][0x68] ;  /* 0x01001a0000047ab9 */ /* 0x000fe20000000a00 */
[----:B------:R-:W-:Y:S01]  /*1030*/  ULDC.64 UR6, c[0x4][0x8] ;  /* 0x0100020000067ab9 */ /* 0x000fe20000000a00 */
[----:B01----:R-:W-:Y:S01]  /*1040*/  IMAD.U32 R4, RZ, RZ, UR4 ;  /* 0x00000004ff047e24 */ /* 0x003fe2000f8e00ff */
[----:B------:R0:W1:Y:S01]  /*1050*/  LDC.64 R14, c[0x4][R0] ;  /* 0x01000000000e7b82 */ /* 0x0000620000000a00 */
[----:B------:R-:W-:Y:S01]  /*1060*/  IMAD.U32 R5, RZ, RZ, UR5 ;  /* 0x00000005ff057e24 */ /* 0x000fe2000f8e00ff */
[----:B------:R-:W-:Y:S01]  /*1070*/  ULDC.64 UR4, c[0x4][0x70] ;  /* 0x01001c0000047ab9 */ /* 0x000fe20000000a00 */
[----:B------:R-:W-:Y:S02]  /*1080*/  IMAD.U32 R10, RZ, RZ, UR6 ;  /* 0x00000006ff0a7e24 */ /* 0x000fe4000f8e00ff */
[----:B------:R-:W-:Y:S02]  /*1090*/  IMAD.U32 R6, RZ, RZ, UR4 ;  /* 0x00000004ff067e24 */ /* 0x000fe4000f8e00ff */
[----:B------:R-:W-:-:S02]  /*10a0*/  IMAD.U32 R7, RZ, RZ, UR5 ;  /* 0x00000005ff077e24 */ /* 0x000fc4000f8e00ff */
[----:B------:R-:W-:Y:S02]  /*10b0*/  IMAD.U32 R11, RZ, RZ, UR7 ;  /* 0x00000007ff0b7e24 */ /* 0x000fe4000f8e00ff */
[----:B------:R-:W-:Y:S02]  /*10c0*/  IMAD.MOV.U32 R8, RZ, RZ, 0x1e1 ;  /* 0x000001e1ff087424 */ /* 0x000fe400078e00ff */
[----:B------:R-:W-:Y:S02]  /*10d0*/  IMAD.MOV.U32 R12, RZ, RZ, 0x1 ;  /* 0x00000001ff0c7424 */ /* 0x000fe400078e00ff */
[----:B0-----:R-:W-:-:S07]  /*10e0*/  IMAD.MOV.U32 R13, RZ, RZ, RZ ;  /* 0x000000ffff0d7224 */ /* 0x001fce00078e00ff */
[----:B------:R-:W-:-:S07]  /*10f0*/  LEPC R20, `(.L_x_13) ;  /* 0x000000001014794e */ /* 0x000fce0000000000 */
[----:B-12--5:R-:W-:Y:S05]  /*1100*/  CALL.ABS.NOINC R14 ;  /* 0x000000000e007343 */ /* 0x026fea0003c00000 */
.L_x_13:
[----:B------:R-:W-:-:S04]  /*1110*/  LOP3.LUT R0, R19, 0x1, RZ, 0xfc, !PT ;  /* 0x0000000113007812 */ /* 0x000fc800078efcff */
[----:B------:R-:W-:-:S13]  /*1120*/  ISETP.NE.AND P0, PT, R0, 0x3, PT ;  /* 0x000000030000780c */ /* 0x000fda0003f05270 */
[----:B------:R-:W-:Y:S05]  /*1130*/  @!P0 BRA `(.L_x_14) ;  /* 0x0000000000048947 */ /* 0x000fea0003800000 */
[----:B------:R-:W-:Y:S01]  /*1140*/  BPT.TRAP 0x1 ;  /* 0x000000040000795c */ /* 0x000fe20000300000 */
.L_x_14:
[----:B------:R-:W3:Y:S01]  /*1150*/  S2UR UR5, SR_CgaCtaId ;  /* 0x00000000000579c3 */ /* 0x000ee20000008800 */
[----:B------:R-:W-:Y:S01]  /*1160*/  UMOV UR4, 0x400 ;  /* 0x0000040000047882 */ /* 0x000fe20000000000 */
[----:B------:R-:W-:Y:S02]  /*1170*/  IMAD.U32 R0, RZ, RZ, UR38 ;  /* 0x00000026ff007e24 */ /* 0x000fe4000f8e00ff */
[----:B------:R-:W-:-:S03]  /*1180*/  IMAD.U32 R3, RZ, RZ, UR39 ;  /* 0x00000027ff037e24 */ /* 0x000fc6000f8e00ff */
[----:B------:R-:W-:Y:S01]  /*1190*/  SHF.L.U32 R0, R0, 0x1f, RZ ;  /* 0x0000001f00007819 */ /* 0x000fe200000006ff */
[----:B---3--:R-:W-:-:S06]  /*11a0*/  ULEA UR4, UR5, UR4, 0x18 ;  /* 0x0000000405047291 */ /* 0x008fcc000f8ec03f */
[----:B------:R-:W-:-:S04]  /*11b0*/  IMAD.U32 R6, RZ, RZ, UR4 ;  /* 0x00000004ff067e24 */ /* 0x000fc8000f8e00ff */
[----:B------:R-:W-:-:S04]  /*11c0*/  IMAD R3, R3, 0x8, R6 ;  /* 0x0000000803037824 */ /* 0x000fc800078e0206 */
[----:B------:R3:W4:Y:S01]  /*11d0*/  SYNCS.PHASECHK.TRANS64.TRYWAIT P1, [R3+URZ], R0 ;  /* 0x00000000030075a7 */ /* 0x000722000802017f */
[----:B------:R-:W-:Y:S05]  /*11e0*/  @!P0 BRA `(.L_x_15) ;  /* 0x0000000000048947 */ /* 0x000fea0003800000 */
[----:B------:R-:W-:Y:S01]  /*11f0*/  BPT.TRAP 0x1 ;  /* 0x000000040000795c */ /* 0x000fe20000300000 */
.L_x_15:
[----:B----4-:R-:W-:Y:S05]  /*1200*/  @P1 BRA `(.L_x_16) ;  /* 0x0000000000081947 */ /* 0x010fea0003800000 */
[----:B------:R-:W4:Y:S02]  /*1210*/  SYNCS.PHASECHK.TRANS64.TRYWAIT P1, [R3+URZ], R0 ;  /* 0x00000000030075a7 */ /* 0x000f24000802017f */
[----:B----4-:R-:W-:Y:S05]  /*1220*/  @!P1 BRA `(.L_x_17) ;  /* 0x0000009400009947 */ /* 0x010fea0003800000 */
.L_x_16:
[----:B------:R-:W-:-:S04]  /*1230*/  UISETP.LT.AND UP0, UPT, UR40, 0x1, UPT ;  /* 0x000000012800788c */ /* 0x000fc8000bf01270 */
[----:B------:R-:W-:-:S06]  /*1240*/  USEL UR4, UR40, 0x1, UP0 ;  /* 0x0000000128047887 */ /* 0x000fcc0008000000 */
[----:B---34-:R-:W-:Y:S01]  /*1250*/  IMAD.U32 R0, RZ, RZ, UR4 ;  /* 0x00000004ff007e24 */ /* 0x018fe2000f8e00ff */
[----:B------:R-:W-:Y:S05]  /*1260*/  WARPSYNC.ALL ;  /* 0x0000000000007948 */ /* 0x000fea0003800000 */
[----:B------:R-:W-:-:S04]  /*1270*/  IADD3 R0, -R0, UR40, RZ ;  /* 0x0000002800007c10 */ /* 0x000fc8000fffe1ff */
[----:B------:R-:W-:Y:S02]  /*1280*/  ISETP.GE.AND P1, PT, R0, 0x1, PT ;  /* 0x000000010000780c */ /* 0x000fe40003f26270 */
[----:B------:R-:W-:Y:S01]  /*1290*/  R2UR UR4, R6 ;  /* 0x00000000060472ca */ /* 0x000fe200000e0000 */
[----:B------:R-:W-:Y:S01]  /*12a0*/  UIMAD UR8, UR39, 0xc00, UR41 ;  /* 0x00000c00270878a4 */ /* 0x000fe2000f8e0229 */
[----:B------:R-:W-:Y:S01]  /*12b0*/  WARPGROUP.ARRIVE ;  /* 0x00000000000079c5 */ /* 0x000fe20000000000 */
[----:B------:R-:W-:Y:S01]  /*12c0*/  UMOV UR9, 0x40000040 ;  /* 0x4000004000097882 */ /* 0x000fe20000000000 */
[----:B------:R-:W-:Y:S01]  /*12d0*/  UMOV UR11, 0x40000040 ;  /* 0x40000040000b7882 */ /* 0x000fe20000000000 */
[----:B------:R-:W-:Y:S01]  /*12e0*/  UIADD3 UR12, UR8, 0x400, URZ ;  /* 0x00000400080c7890 */ /* 0x000fe2000fffe03f */
[----:B------:R-:W-:Y:S01]  /*12f0*/  UMOV UR15, UR11 ;  /* 0x0000000b000f7c82 */ /* 0x000fe20008000000 */
[----:B------:R-:W-:-:S06]  /*1300*/  UMOV UR13, 0x40000040 ;  /* 0x40000040000d7882 */ /* 0x000fcc0000000000 */
[----:B------:R-:W-:-:S04]  /*1310*/  UIADD3 UR4, UR4, 0x18100, URZ ;  /* 0x0001810004047890 */ /* 0x000fc8000fffe03f */
[----:B------:R-:W-:-:S04]  /*1320*/  USHF.R.U32.HI UR4, URZ, 0x4, UR4 ;  /* 0x000000043f047899 */ /* 0x000fc80008011604 */
[----:B------:R-:W-:-:S04]  /*1330*/  ULOP3.LUT UR4, UR4, 0x3fff, URZ, 0xc0, !UPT ;  /* 0x00003fff04047892 */ /* 0x000fc8000f8ec03f */
[----:B------:R-:W-:-:S04]  /*1340*/  ULOP3.LUT UR4, UR4, 0x10000, URZ, 0xfc, !UPT ;  /* 0x0001000004047892 */ /* 0x000fc8000f8efc3f */
[----:B------:R-:W-:-:S07]  /*1350*/  ULEA UR6, UR39, UR4, 0xb ;  /* 0x0000000427067291 */ /* 0x000fce000f8e583f */
[----:B------:R-:W-:Y:S02]  /*1360*/  UMOV UR10, UR6 ;  /* 0x00000006000a7c82 */ /* 0x000fe40008000000 */
[----:B------:R-:W-:Y:S01]  /*1370*/  IGMMA.64x128x32.S8.S8 R88, gdesc[UR8], RZ, !UPT, gsb0 ;  /* 0x03600000085879f1 */ /* 0x000fe2000c0410ff */
[----:B------:R-:W-:Y:S02]  /*1380*/  UMOV UR14, UR10 ;  /* 0x0000000a000e7c82 */ /* 0x000fe40008000000 */
[----:B------:R-:W-:Y:S02]  /*1390*/  WARPGROUP.DEPBAR.LE gsb0, 0x0 ;  /* 0x00008000000079c5 */ /* 0x000fe40000010000 */
[----:B------:R-:W-:-:S06]  /*13a0*/  WARPGROUP.ARRIVE ;  /* 0x00000000000079c5 */ /* 0x000fcc0000000000 */
[----:B------:R-:W-:Y:S01]  /*13b0*/  IGMMA.64x128x32.S8.S8 R24, gdesc[UR12], RZ, !UPT, gsb0 ;  /* 0x036000000c1879f1 */ /* 0x000fe2000c0410ff */
[----:B------:R-:W-:Y:S02]  /*13c0*/  UIADD3 UR12, UR8, 0x2, URZ ;  /* 0x00000002080c7890 */ /* 0x000fe4000fffe03f */
[----:B------:R-:W-:Y:S01]  /*13d0*/  UIADD3 UR14, UR6, 0x2, URZ ;  /* 0x00000002060e7890 */ /* 0x000fe2000fffe03f */
[----:B------:R-:W-:Y:S01]  /*13e0*/  UMOV UR13, 0x40000040 ;  /* 0x40000040000d7882 */ /* 0x000fe20000000000 */
[----:B------:R-:W-:Y:S01]  /*13f0*/  UMOV UR15, 0x40000040 ;  /* 0x40000040000f7882 */ /* 0x000fe20000000000 */
[----:B------:R-:W-:Y:S02]  /*1400*/  WARPGROUP.DEPBAR.LE gsb0, 0x0 ;  /* 0x00008000000079c5 */ /* 0x000fe40000010000 */
[----:B------:R-:W-:-:S06]  /*1410*/  WARPGROUP.ARRIVE ;  /* 0x00000000000079c5 */ /* 0x000fcc0000000000 */
[----:B------:R-:W-:Y:S01]  /*1420*/  IGMMA.64x128x32.S8.S8 R88, gdesc[UR12], R88, gsb0 ;  /* 0x036000000c5879f1 */ /* 0x000fe20008041058 */
[----:B------:R-:W-:Y:S01]  /*1430*/  UIADD3 UR12, UR8, 0x402, URZ ;  /* 0x00000402080c7890 */ /* 0x000fe2000fffe03f */
[----:B------:R-:W-:Y:S01]  /*1440*/  UMOV UR13, 0x40000040 ;  /* 0x40000040000d7882 */ /* 0x000fe20000000000 */
[----:B------:R-:W-:Y:S02]  /*1450*/  WARPGROUP.DEPBAR.LE gsb0, 0x0 ;  /* 0x00008000000079c5 */ /* 0x000fe40000010000 */
[----:B------:R-:W-:-:S06]  /*1460*/  WARPGROUP.ARRIVE ;  /* 0x00000000000079c5 */ /* 0x000fcc0000000000 */
[----:B------:R-:W-:Y:S01]  /*1470*/  IGMMA.64x128x32.S8.S8 R24, gdesc[UR12], R24, gsb0 ;  /* 0x036000000c1879f1 */ /* 0x000fe20008041018 */
        /* <DEDUP_REMOVED lines=71> */
[----:B------:R-:W-:Y:S03]  /*18f0*/  IGMMA.64x128x32.S8.S8 R24, gdesc[UR12], R24, gsb0 ;  /* 0x036000000c1879f1 */ /* 0x000fe60008041018 */
[----:B------:R-:W-:Y:S02]  /*1900*/  WARPGROUP.DEPBAR.LE gsb0, 0x0 ;  /* 0x00008000000079c5 */ /* 0x000fe40000010000 */
[----:B------:R-:W-:Y:S05]  /*1910*/  @!P1 BRA `(.L_x_18) ;  /* 0x0000000800349947 */ /* 0x000fea0003800000 */
[----:B------:R-:W-:Y:S02]  /*1920*/  UIADD3 UR5, UR39, 0x1, URZ ;  /* 0x0000000127057890 */ /* 0x000fe4000fffe03f */
[----:B------:R-:W-:Y:S02]  /*1930*/  IMAD.U32 R3, RZ, RZ, UR39 ;  /* 0x00000027ff037e24 */ /* 0x000fe4000f8e00ff */
[----:B------:R-:W-:-:S04]  /*1940*/  UISETP.NE.AND UP0, UPT, UR5, 0x2, UPT ;  /* 0x000000020500788c */ /* 0x000fc8000bf05270 */
[----:B------:R-:W-:Y:S02]  /*1950*/  USEL UR6, URZ, 0x1, UP0 ;  /* 0x000000013f067887 */ /* 0x000fe40008000000 */
[----:B------:R-:W-:Y:S02]  /*1960*/  USEL UR5, UR5, URZ, UP0 ;  /* 0x0000003f05057287 */ /* 0x000fe40008000000 */
[----:B------:R-:W-:-:S06]  /*1970*/  ULOP3.LUT UR6, UR38, UR6, URZ, 0x3c, !UPT ;  /* 0x0000000626067292 */ /* 0x000fcc000f8e3c3f */
[----:B------:R-:W-:-:S07]  /*1980*/  IMAD.U32 R7, RZ, RZ, UR6 ;  /* 0x00000006ff077e24 */ /* 0x000fce000f8e00ff */
.L_x_25:
[----:B------:R-:W-:Y:S05]  /*1990*/  @!P0 BRA `(.L_x_19) ;  /* 0x0000000000048947 */ /* 0x000fea0003800000 */
[----:B------:R-:W-:Y:S01]  /*19a0*/  BPT.TRAP 0x1 ;  /* 0x000000040000795c */ /* 0x000fe20000300000 */
.L_x_19:
[----:B------:R-:W3:Y:S01]  /*19b0*/  S2UR UR7, SR_CgaCtaId ;  /* 0x00000000000779c3 */ /* 0x000ee20000008800 */
[----:B------:R-:W-:Y:S01]  /*19c0*/  UMOV UR6, 0x400 ;  /* 0x0000040000067882 */ /* 0x000fe20000000000 */
[----:B01----:R-:W-:Y:S01]  /*19d0*/  IMAD.U32 R5, RZ, RZ, UR5 ;  /* 0x00000005ff057e24 */ /* 0x003fe2000f8e00ff */
[----:B------:R-:W-:Y:S01]  /*19e0*/  SHF.L.U32 R4, R7, 0x1f, RZ ;  /* 0x0000001f07047819 */ /* 0x000fe200000006ff */
[----:B---3--:R-:W-:-:S06]  /*19f0*/  ULEA UR6, UR7, UR6, 0x18 ;  /* 0x0000000607067291 */ /* 0x008fcc000f8ec03f */
[----:B------:R-:W-:-:S04]  /*1a00*/  IMAD.U32 R6, RZ, RZ, UR6 ;  /* 0x00000006ff067e24 */ /* 0x000fc8000f8e00ff */
[----:B------:R-:W-:-:S04]  /*1a10*/  IMAD R5, R5, 0x8, R6 ;  /* 0x0000000805057824 */ /* 0x000fc800078e0206 */
[----:B------:R0:W1:Y:S01]  /*1a20*/  SYNCS.PHASECHK.TRANS64.TRYWAIT P1, [R5+URZ], R4 ;  /* 0x00000004050075a7 */ /* 0x000062000802017f */
[----:B------:R-:W-:Y:S05]  /*1a30*/  @!P0 BRA `(.L_x_20) ;  /* 0x0000000000048947 */ /* 0x000fea0003800000 */
[----:B------:R-:W-:Y:S01]  /*1a40*/  BPT.TRAP 0x1 ;  /* 0x000000040000795c */ /* 0x000fe20000300000 */
.L_x_20:
[----:B-1----:R-:W-:Y:S05]  /*1a50*/  @P1 BRA `(.L_x_21) ;  /* 0x0000000000081947 */ /* 0x002fea0003800000 */
[----:B------:R-:W1:Y:S02]  /*1a60*/  SYNCS.PHASECHK.TRANS64.TRYWAIT P1, [R5+URZ], R4 ;  /* 0x00000004050075a7 */ /* 0x000e64000802017f */
[----:B-1----:R-:W-:Y:S05]  /*1a70*/  @!P1 BRA `(.L_x_22) ;  /* 0x0000008c00009947 */ /* 0x002fea0003800000 */
.L_x_21:
[----:B------:R-:W-:Y:S01]  /*1a80*/  UIMAD UR8, UR5, 0xc00, UR41 ;  /* 0x00000c00050878a4 */ /* 0x000fe2000f8e0229 */
[----:B------:R-:W-:Y:S01]  /*1a90*/  WARPGROUP.ARRIVE ;  /* 0x00000000000079c5 */ /* 0x000fe20000000000 */
[----:B------:R-:W-:Y:S01]  /*1aa0*/  ULEA UR6, UR5, UR4, 0xb ;  /* 0x0000000405067291 */ /* 0x000fe2000f8e583f */
[----:B------:R-:W-:Y:S01]  /*1ab0*/  UMOV UR9, 0x40000040 ;  /* 0x4000004000097882 */ /* 0x000fe20000000000 */
[----:B------:R-:W-:Y:S01]  /*1ac0*/  UMOV UR11, 0x40000040 ;  /* 0x40000040000b7882 */ /* 0x000fe20000000000 */
[----:B------:R-:W-:Y:S01]  /*1ad0*/  UIADD3 UR12, UR8, 0x400, URZ ;  /* 0x00000400080c7890 */ /* 0x000fe2000fffe03f */
[----:B------:R-:W-:-:S03]  /*1ae0*/  UMOV UR15, UR11 ;  /* 0x0000000b000f7c82 */ /* 0x000fc60008000000 */
[----:B------:R-:W-:Y:S01]  /*1af0*/  UMOV UR10, UR6 ;  /* 0x00000006000a7c82 */ /* 0x000fe20008000000 */
[----:B------:R-:W-:Y:S01]  /*1b00*/  UMOV UR13, 0x40000040 ;  /* 0x40000040000d7882 */ /* 0x000fe20000000000 */
[----:B------:R-:W-:Y:S01]  /*1b10*/  IGMMA.64x128x32.S8.S8 R88, gdesc[UR8], R88, gsb0 ;  /* 0x03600000085879f1 */ /* 0x000fe20008041058 */
[----:B------:R-:W-:Y:S02]  /*1b20*/  UMOV UR14, UR10 ;  /* 0x0000000a000e7c82 */ /* 0x000fe40008000000 */
        /* <DEDUP_REMOVED lines=89> */
[----:B------:R-:W-:Y:S01]  /*20c0*/  BPT.TRAP 0x1 ;  /* 0x000000040000795c */ /* 0x000fe20000300000 */
.L_x_23:
[----:B01----:R-:W-:Y:S01]  /*20d0*/  IMAD R4, R3, 0x8, R6 ;  /* 0x0000000803047824 */ /* 0x003fe200078e0206 */
[----:B------:R-:W-:-:S03]  /*20e0*/  ISETP.GT.U32.AND P1, PT, R19, 0x1, PT ;  /* 0x000000011300780c */ /* 0x000fc60003f24070 */
[----:B------:R-:W-:-:S05]  /*20f0*/  VIADD R4, R4, 0x10 ;  /* 0x0000001004047836 */ /* 0x000fca0000000000 */
[----:B------:R-:W-:-:S04]  /*2100*/  PRMT R4, RZ, 0x654, R4 ;  /* 0x00000654ff047816 */ /* 0x000fc80000000004 */
[----:B------:R0:W-:Y:S01]  /*2110*/  SYNCS.ARRIVE.TRANS64.RED.A1T0 RZ, [R4+URZ], RZ ;  /* 0x000000ff04ff79a7 */ /* 0x0001e2000810043f */
[----:B------:R-:W-:Y:S05]  /*2120*/  @P1 BRA `(.L_x_24) ;  /* 0x0000000000041947 */ /* 0x000fea0003800000 */
[----:B------:R-:W-:Y:S01]  /*2130*/  BPT.TRAP 0x1 ;  /* 0x000000040000795c */ /* 0x000fe20000300000 */
.L_x_24:
[----:B------:R-:W-:Y:S01]  /*2140*/  UIADD3 UR5, UR5, 0x1, URZ ;  /* 0x0000000105057890 */ /* 0x000fe2000fffe03f */
[C---:B------:R-:W-:Y:S01]  /*2150*/  ISETP.GT.AND P2, PT, R0.reuse, 0x1, PT ;  /* 0x000000010000780c */ /* 0x040fe20003f44270 */
[----:B------:R-:W-:Y:S02]  /*2160*/  VIADD R3, R3, 0x1 ;  /* 0x0000000103037836 */ /* 0x000fe40000000000 */
[----:B------:R-:W-:Y:S01]  /*2170*/  UISETP.NE.AND UP0, UPT, UR5, 0x2, UPT ;  /* 0x000000020500788c */ /* 0x000fe2000bf05270 */
[----:B------:R-:W-:Y:S02]  /*2180*/  VIADD R0, R0, 0xffffffff ;  /* 0xffffffff00007836 */ /* 0x000fe40000000000 */
[C---:B------:R-:W-:Y:S01]  /*2190*/  ISETP.NE.AND P1, PT, R3.reuse, 0x2, PT ;  /* 0x000000020300780c */ /* 0x040fe20003f25270 */
[----:B------:R-:W-:Y:S02]  /*21a0*/  USEL UR6, URZ, 0x1, UP0 ;  /* 0x000000013f067887 */ /* 0x000fe40008000000 */
[----:B------:R-:W-:Y:S01]  /*21b0*/  USEL UR5, UR5, URZ, UP0 ;  /* 0x0000003f05057287 */ /* 0x000fe20008000000 */
[----:B------:R-:W-:-:S03]  /*21c0*/  SEL R3, R3, RZ, P1 ;  /* 0x000000ff03037207 */ /* 0x000fc60000800000 */
[----:B------:R-:W-:Y:S01]  /*21d0*/  LOP3.LUT R7, R7, UR6, RZ, 0x3c, !PT ;  /* 0x0000000607077c12 */ /* 0x000fe2000f8e3cff */
[----:B------:R-:W-:Y:S07]  /*21e0*/  @P2 BRA `(.L_x_25) ;  /* 0xfffffff400e82947 */ /* 0x000fee000383ffff */
.L_x_18:
[----:B------:R-:W3:Y:S02]  /*21f0*/  LDC R0, c[0x0][0x28c] ;  /* 0x0000a300ff007b82 */ /* 0x000ee40000000800 */
[----:B---3--:R-:W-:-:S13]  /*2200*/  ISETP.GE.AND P1, PT, R0, 0x1, PT ;  /* 0x000000010000780c */ /* 0x008fda0003f26270 */
[----:B------:R-:W-:Y:S05]  /*2210*/  @!P1 BRA `(.L_x_26) ;  /* 0x0000000000389947 */ /* 0x000fea0003800000 */
[----:B------:R-:W-:Y:S05]  /*2220*/  @!P0 BRA `(.L_x_27) ;  /* 0x0000000000048947 */ /* 0x000fea0003800000 */
[----:B------:R-:W-:Y:S01]  /*2230*/  BPT.TRAP 0x1 ;  /* 0x000000040000795c */ /* 0x000fe20000300000 */
.L_x_27:
[----:B------:R-:W-:Y:S01]  /*2240*/  UISETP.LT.AND UP0, UPT, UR40, 0x1, UPT ;  /* 0x000000012800788c */ /* 0x000fe2000bf01270 */
[----:B------:R-:W-:-:S03]  /*2250*/  ISETP.GT.U32.AND P0, PT, R19, 0x1, PT ;  /* 0x000000011300780c */ /* 0x000fc60003f04070 */
[----:B------:R-:W-:-:S04]  /*2260*/  USEL UR4, UR40, 0x1, UP0 ;  /* 0x0000000128047887 */ /* 0x000fc80008000000 */
[----:B------:R-:W-:-:S04]  /*2270*/  UIADD3 UR4, UR39, UR40, -UR4 ;  /* 0x0000002827047290 */ /* 0x000fc8000fffe804 */
[----:B------:R-:W-:-:S04]  /*2280*/  USHF.L.U32 UR4, UR4, 0x3, URZ ;  /* 0x0000000304047899 */ /* 0x000fc8000800063f */
[----:B------:R-:W-:-:S06]  /*2290*/  ULOP3.LUT UR4, UR4, 0x8, URZ, 0xc0, !UPT ;  /* 0x0000000804047892 */ /* 0x000fcc000f8ec03f */
[----:B------:R-:W-:-:S05]  /*22a0*/  IMAD.U32 R3, RZ, RZ, UR4 ;  /* 0x00000004ff037e24 */ /* 0x000fca000f8e00ff */
[----:B------:R-:W-:-:S04]  /*22b0*/  IADD3 R0, R6, 0x10, R3 ;  /* 0x0000001006007810 */ /* 0x000fc80007ffe003 */
[----:B------:R-:W-:-:S04]  /*22c0*/  PRMT R0, RZ, 0x654, R0 ;  /* 0x00000654ff007816 */ /* 0x000fc80000000000 */
[----:B------:R3:W-:Y:S01]  /*22d0*/  SYNCS.ARRIVE.TRANS64.RED.A1T0 RZ, [R0+URZ], RZ ;  /* 0x000000ff00ff79a7 */ /* 0x0007e2000810043f */
[----:B------:R-:W-:Y:S05]  /*22e0*/  @P0 BRA `(.L_x_26) ;  /* 0x0000000000040947 */ /* 0x000fea0003800000 */
[----:B------:R-:W-:Y:S01]  /*22f0*/  BPT.TRAP 0x1 ;  /* 0x000000040000795c */ /* 0x000fe20000300000 */
.L_x_26:
[----:B------:R-:W4:Y:S01]  /*2300*/  LDC R6, c[0x0][0x288] ;  /* 0x0000a200ff067b82 */ /* 0x000f220000000800 */
[--C-:B------:R-:W-:Y:S01]  /*2310*/  SHF.R.U32.HI R3, RZ, 0x2, R18.reuse ;  /* 0x00000002ff037819 */ /* 0x100fe20000011612 */
[----:B------:R-:W-:Y:S01]  /*2320*/  UIADD3 UR39, UR40, UR39, URZ ;  /* 0x0000002728277290 */ /* 0x000fe2000fffe03f */
[----:B01----:R-:W-:Y:S01]  /*2330*/  LOP3.LUT R4, R18, 0x60, RZ, 0xc0, !PT ;  /* 0x0000006012047812 */ /* 0x003fe200078ec0ff */
[----:B------:R-:W-:Y:S01]  /*2340*/  IMAD.SHL.U32 R9, R152, 0x80, RZ ;  /* 0x0000008098097824 */ /* 0x000fe200078e00ff */
[----:B---3--:R-:W-:Y:S01]  /*2350*/  SHF.R.U32.HI R0, RZ, 0x7, R18 ;  /* 0x00000007ff007819 */ /* 0x008fe20000011612 */
[----:B------:R-:W-:Y:S01]  /*2360*/  USHF.R.U32.HI UR4, URZ, 0x1, UR39 ;  /* 0x000000013f047899 */ /* 0x000fe20008011627 */
[----:B------:R-:W-:Y:S01]  /*2370*/  LOP3.LUT R3, R3, 0x7, RZ, 0xc0, !PT ;  /* 0x0000000703037812 */ /* 0x000fe200078ec0ff */
[----:B------:R-:W-:Y:S01]  /*2380*/  IMAD.SHL.U32 R14, R18, 0x2, RZ ;  /* 0x00000002120e7824 */ /* 0x000fe200078e00ff */
[----:B------:R-:W-:Y:S01]  /*2390*/  SHF.R.U32.HI R4, RZ, 0x1, R4 ;  /* 0x00000001ff047819 */ /* 0x000fe20000011604 */
[----:B------:R-:W-:Y:S01]  /*23a0*/  ULOP3.LUT UR4, UR4, 0x1, URZ, 0xc0, !UPT ;  /* 0x0000000104047892 */ /* 0x000fe2000f8ec03f */
[----:B------:R-:W-:Y:S01]  /*23b0*/  LOP3.LUT R0, R0, 0x1, RZ, 0xc0, !PT ;  /* 0x0000000100007812 */ /* 0x000fe200078ec0ff */
[----:B------:R-:W-:Y:S01]  /*23c0*/  ULDC UR8, c[0x0][0x284] ;  /* 0x0000a10000087ab9 */ /* 0x000fe20000000800 */
[----:B------:R-:W-:Y:S01]  /*23d0*/  IADD3 R5, RZ, -R4, -R3 ;  /* 0x80000004ff057210 */ /* 0x000fe20007ffe803 */
[----:B------:R-:W-:Y:S01]  /*23e0*/  UISETP.GT.U32.AND UP1, UPT, UR39, 0x1, UPT ;  /* 0x000000012700788c */ /* 0x000fe2000bf24070 */
[----:B------:R-:W-:Y:S01]  /*23f0*/  SHF.R.S32.HI R160, RZ, 0x1f, R22 ;  /* 0x0000001fffa07819 */ /* 0x000fe20000011416 */
[C---:B------:R-:W-:Y:S01]  /*2400*/  IMAD.SHL.U32 R8, R0.reuse, 0x40, RZ ;  /* 0x0000004000087824 */ /* 0x040fe200078e00ff */
[----:B------:R-:W-:Y:S01]  /*2410*/  UISETP.NE.U32.AND UP0, UPT, UR4, 0x1, UPT ;  /* 0x000000010400788c */ /* 0x000fe2000bf05070 */
[----:B------:R-:W-:Y:S01]  /*2420*/  IMAD R5, R0, -0x40, R5 ;  /* 0xffffffc000057824 */ /* 0x000fe200078e0205 */
[----:B------:R-:W-:Y:S01]  /*2430*/  LOP3.LUT R0, R18, 0x3, RZ, 0xc0, !PT ;  /* 0x0000000312007812 */ /* 0x000fe200078ec0ff */
[----:B------:R-:W-:Y:S01]  /*2440*/  ULDC.64 UR6, c[0x0][0x5d0] ;  /* 0x0001740000067ab9 */ /* 0x000fe20000000a00 */
[----:B------:R-:W-:Y:S01]  /*2450*/  LOP3.LUT R3, R8, 0x40, R3, 0xe2, !PT ;  /* 0x0000004008037812 */ /* 0x000fe200078ee203 */
[----:B------:R-:W-:Y:S01]  /*2460*/  UISETP.LT.U32.AND UP1, UPT, UR40, 0x2, UP1 ;  /* 0x000000022800788c */ /* 0x000fe20008f21070 */
[C---:B------:R-:W-:Y:S01]  /*2470*/  LOP3.LUT R14, R9.reuse, 0x6, R14, 0xf8, !PT ;  /* 0x00000006090e7812 */ /* 0x040fe200078ef80e */
[----:B----4-:R-:W-:Y:S01]  /*2480*/  IMAD R152, R0, -0x2, R6 ;  /* 0xfffffffe00987824 */ /* 0x010fe200078e0206 */
[----:B------:R-:W-:Y:S01]  /*2490*/  ISETP.GE.AND P0, PT, R9, R6, PT ;  /* 0x000000060900720c */ /* 0x000fe20003f06270 */
[----:B------:R-:W-:Y:S01]  /*24a0*/  IMAD R0, R23, 0xc0, RZ ;  /* 0x000000c017007824 */ /* 0x000fe200078e02ff */
[----:B------:R-:W-:Y:S01]  /*24b0*/  LOP3.LUT R4, R3, R4, RZ, 0xfc, !PT ;  /* 0x0000000403047212 */ /* 0x000fe200078efcff */
[----:B------:R-:W-:Y:S01]  /*24c0*/  UISETP.GT.U32.AND UP0, UPT, UR40, 0x1, !UP0 ;  /* 0x000000012800788c */ /* 0x000fe2000c704070 */
[----:B------:R-:W-:Y:S01]  /*24d0*/  IMAD R3, R160, UR6, RZ ;  /* 0x00000006a0037c24 */ /* 0x000fe2000f8e02ff */
[--C-:B------:R-:W-:Y:S01]  /*24e0*/  SHF.R.S32.HI R15, RZ, 0x1f, R14.reuse ;  /* 0x0000001fff0f7819 */ /* 0x100fe2000001140e */
[----:B------:R-:W-:Y:S01]  /*24f0*/  USEL UR5, URZ, 0x1, !UP1 ;  /* 0x000000013f057887 */ /* 0x000fe2000c800000 */
[----:B------:R-:W-:Y:S01]  /*2500*/  ISETP.GE.OR P0, PT, R0, UR8, P0 ;  /* 0x0000000800007c0c */ /* 0x000fe20008706670 */
[----:B------:R-:W-:Y:S01]  /*2510*/  USEL UR4, URZ, 0x1, !UP0 ;  /* 0x000000013f047887 */ /* 0x000fe2000c000000 */
[----:B------:R-:W-:Y:S01]  /*2520*/  IMAD R11, R22, UR7, R3 ;  /* 0x00000007160b7c24 */ /* 0x000fe2000f8e0203 */
[----:B------:R-:W-:Y:S01]  /*2530*/  IADD3 R3, -R0, UR8, R5 ;  /* 0x0000000800037c10 */ /* 0x000fe2000fffe105 */
[----:B------:R-:W-:Y:S01]  /*2540*/  IMAD.WIDE.U32 R6, R22, UR6, R14 ;  /* 0x0000000616067c25 */ /* 0x000fe2000f8e000e */
[----:B------:R-:W-:-:S02]  /*2550*/  ULOP3.LUT UR39, UR39, 0x1, URZ, 0xc0, !UPT ;  /* 0x0000000127277892 */ /* 0x000fc4000f8ec03f */
[----:B------:R-:W-:Y:S01]  /*2560*/  ULOP3.LUT UR38, UR4, UR38, UR5, 0x96, !UPT ;  /* 0x0000002604267292 */ /* 0x000fe2000f8e9605 */
[----:B------:R-:W-:Y:S02]  /*2570*/  IMAD.MOV.U32 R5, RZ, RZ, RZ ;  /* 0x000000ffff057224 */ /* 0x000fe400078e00ff */
[----:B------:R-:W-:Y:S02]  /*2580*/  IMAD.IADD R7, R7, 0x1, R11 ;  /* 0x0000000107077824 */ /* 0x000fe400078e020b */
[----:B------:R-:W-:-:S04]  /*2590*/  IMAD.WIDE R4, R23, 0xc0, R4 ;  /* 0x000000c017047825 */ /* 0x000fc800078e0204 */
[----:B------:R-:W-:Y:S02]  /*25a0*/  IMAD.IADD R152, R152, 0x1, -R9 ;  /* 0x0000000198987824 */ /* 0x000fe400078e0a09 */
[----:B------:R-:W-:Y:S01]  /*25b0*/  IMAD.MOV.U32 R0, RZ, RZ, -0x1 ;  /* 0xffffffffff007424 */ /* 0x000fe200078e00ff */
[----:B------:R-:W-:Y:S06]  /*25c0*/  @P0 BRA `(.L_x_28) ;  /* 0x0000006000f40947 */ /* 0x000fec0003800000 */
[----:B------:R-:W0:Y:S01]  /*25d0*/  LDC.64 R20, c[0x0][0x5c8] ;  /* 0x00017200ff147b82 */ /* 0x000e220000000a00 */
[----:B------:R-:W-:Y:S01]  /*25e0*/  ULDC.64 UR4, c[0x0][0x5c0] ;  /* 0x0001700000047ab9 */ /* 0x000fe20000000a00 */
[----:B------:R-:W-:Y:S01]  /*25f0*/  BSSY B0, `(.L_x_28) ;  /* 0x000063a000007945 */ /* 0x000fe20003800000 */
[-C--:B0-----:R-:W-:Y:S01]  /*2600*/  IMAD R8, R5, R20.reuse, RZ ;  /* 0x0000001405087224 */ /* 0x081fe200078e02ff */
[----:B------:R-:W-:Y:S01]  /*2610*/  SHF.L.U64.HI R13, R20, 0x3, R21 ;  /* 0x00000003140d7819 */ /* 0x000fe20000010215 */
[----:B------:R-:W-:-:S04]  /*2620*/  IMAD.WIDE.U32 R6, R4, R20, R6 ;  /* 0x0000001404067225 */ /* 0x000fc800078e0006 */
[----:B------:R-:W-:Y:S01]  /*2630*/  IMAD R9, R4, R21, R8 ;  /* 0x0000001504097224 */ /* 0x000fe200078e0208 */
[----:B------:R-:W-:Y:S01]  /*2640*/  IADD3 R158, P0, R6, UR4, RZ ;  /* 0x00000004069e7c10 */ /* 0x000fe2000ff1e0ff */
[C---:B------:R-:W-:Y:S02]  /*2650*/  IMAD.SHL.U32 R11, R20.reuse, 0x8, RZ ;  /* 0x00000008140b7824 */ /* 0x040fe400078e00ff */
[----:B------:R-:W-:Y:S01]  /*2660*/  IMAD.IADD R9, R7, 0x1, R9 ;  /* 0x0000000107097824 */ /* 0x000fe200078e0209 */
[-C--:B------:R-:W-:Y:S02]  /*2670*/  LEA R6, P2, R20, R158.reuse, 0x7 ;  /* 0x0000009e14067211 */ /* 0x080fe400078438ff */
[----:B------:R-:W-:Y:S02]  /*2680*/  IADD3 R8, P1, R11, R158, RZ ;  /* 0x0000009e0b087210 */ /* 0x000fe40007f3e0ff */
[----:B------:R-:W-:Y:S02]  /*2690*/  IADD3.X R159, R9, UR5, RZ, P0, !PT ;  /* 0x00000005099f7c10 */ /* 0x000fe400087fe4ff */
[----:B-----5:R-:W-:-:S02]  /*26a0*/  ISETP.NE.AND P0, PT, R154, RZ, PT ;  /* 0x000000ff9a00720c */ /* 0x020fc40003f05270 */
[----:B------:R-:W-:Y:S01]  /*26b0*/  LEA.HI.X R7, R20, R159, R21, 0x7, P2 ;  /* 0x0000009f14077211 */ /* 0x000fe200010f3c15 */
[----:B------:R-:W-:Y:S01]  /*26c0*/  IMAD.X R9, R13, 0x1, R159, P1 ;  /* 0x000000010d097824 */ /* 0x000fe200008e069f */
[----:B------:R-:W-:-:S05]  /*26d0*/  IADD3 R10, P2, R11, R6, RZ ;  /* 0x000000060b0a7210 */ /* 0x000fca0007f5e0ff */
[----:B------:R-:W-:-:S04]  /*26e0*/  IMAD.X R11, R13, 0x1, R7, P2 ;  /* 0x000000010d0b7824 */ /* 0x000fc800010e0607 */
[----:B------:R-:W-:Y:S05]  /*26f0*/  @!P0 BRA `(.L_x_29) ;  /* 0x0000004800948947 */ /* 0x000fea0003800000 */
[----:B------:R-:W0:Y:S01]  /*2700*/  LDC.64 R156, c[0x0][0x5b0] ;  /* 0x00016c00ff9c7b82 */ /* 0x000e220000000a00 */
[----:B------:R-:W-:Y:S01]  /*2710*/  ULDC.64 UR4, c[0x0][0x5b8] ;  /* 0x00016e0000047ab9 */ /* 0x000fe20000000a00 */
[----:B------:R-:W-:Y:S01]  /*2720*/  ISETP.GE.AND P0, PT, R3, 0x1, PT ;  /* 0x000000010300780c */ /* 0x000fe20003f06270 */
[----:B------:R-:W-:Y:S01]  /*2730*/  IMAD R21, R160, UR4, RZ ;  /* 0x00000004a0157c24 */ /* 0x000fe2000f8e02ff */
[----:B------:R-:W-:Y:S01]  /*2740*/  BSSY B1, `(.L_x_30) ;  /* 0x0000010000017945 */ /* 0x000fe20003800000 */
[----:B------:R-:W-:Y:S01]  /*2750*/  IMAD.WIDE.U32 R14, R22, UR4, R14 ;  /* 0x00000004160e7c25 */ /* 0x000fe2000f8e000e */
[----:B------:R-:W-:Y:S02]  /*2760*/  ISETP.LT.OR P3, PT, R152, 0x1, !P0 ;  /* 0x000000019800780c */ /* 0x000fe40004761670 */
[----:B------:R-:W1:Y:S01]  /*2770*/  LDC.64 R12, c[0x0][0x5a8] ;  /* 0x00016a00ff0c7b82 */ /* 0x000e620000000a00 */
[----:B------:R-:W-:Y:S02]  /*2780*/  IMAD R21, R22, UR5, R21 ;  /* 0x0000000516157c24 */ /* 0x000fe4000f8e0215 */
[----:B------:R-:W-:-:S02]  /*2790*/  IMAD.MOV.U32 R20, RZ, RZ, R14 ;  /* 0x000000ffff147224 */ /* 0x000fc400078e000e */
[----:B------:R-:W-:Y:S02]  /*27a0*/  IMAD.IADD R21, R15, 0x1, R21 ;  /* 0x000000010f157824 */ /* 0x000fe400078e0215 */
[-C--:B0-----:R-:W-:Y:S01]  /*27b0*/  IMAD R160, R5, R156.reuse, RZ ;  /* 0x0000009c05a07224 */ /* 0x081fe200078e02ff */
[----:B------:R-:W-:Y:S01]  /*27c0*/  SHF.L.U64.HI R161, R156, 0x3, R157 ;  /* 0x000000039ca17819 */ /* 0x000fe2000001029d */
[----:B------:R-:W-:-:S04]  /*27d0*/  IMAD.WIDE.U32 R22, R4, R156, R20 ;  /* 0x0000009c04167225 */ /* 0x000fc800078e0014 */
[----:B------:R-:W-:Y:S01]  /*27e0*/  IMAD R167, R4, R157, R160 ;  /* 0x0000009d04a77224 */ /* 0x000fe200078e02a0 */
[----:B-1----:R-:W-:Y:S01]  /*27f0*/  IADD3 R22, P1, R22, R12, RZ ;  /* 0x0000000c16167210 */ /* 0x002fe20007f3e0ff */
[----:B------:R-:W-:-:S03]  /*2800*/  IMAD.SHL.U32 R160, R156, 0x8, RZ ;  /* 0x000000089ca07824 */ /* 0x000fc600078e00ff */
[----:B------:R-:W-:Y:S01]  /*2810*/  IADD3.X R23, R13, R23, R167, P1, !PT ;  /* 0x000000170d177210 */ /* 0x000fe20000ffe4a7 */
[----:B------:R-:W-:Y:S08]  /*2820*/  @P3 BRA `(.L_x_31) ;  /* 0x0000000000043947 */ /* 0x000ff00003800000 */
[----:B--2---:R0:W5:Y:S02]  /*2830*/  LDG.E.U8 R155, desc[UR36][R22.64] ;  /* 0x00000024169b7981 */ /* 0x004164000c1e1100 */
.L_x_31:
[----:B------:R-:W-:Y:S05]  /*2840*/  BSYNC B1 ;  /* 0x0000000000017941 */ /* 0x000fea0003800000 */
.L_x_30:
[----:B-----5:R-:W-:Y:S01]  /*2850*/  LOP3.LUT R164, R155, 0xffff, RZ, 0xc0, !PT ;  /* 0x0000ffff9ba47812 */ /* 0x020fe200078ec0ff */
[----:B------:R-:W-:Y:S01]  /*2860*/  IMAD.WIDE.U32 R162, R4, R156, R160 ;  /* 0x0000009c04a27225 */ /* 0x000fe200078e00a0 */
[----:B------:R-:W-:Y:S01]  /*2870*/  ISETP.LT.OR P4, PT, R152, 0x2, !P0 ;  /* 0x000000029800780c */ /* 0x000fe20004781670 */
[----:B------:R-:W-:Y:S01]  /*2880*/  BSSY B1, `(.L_x_32) ;  /* 0x000000e000017945 */ /* 0x000fe20003800000 */
[----:B------:R-:W-:Y:S01]  /*2890*/  PRMT R165, R164, 0x8880, RZ ;  /* 0x00008880a4a57816 */ /* 0x000fe200000000ff */
[----:B------:R-:W-:Y:S01]  /*28a0*/  IMAD.IADD R163, R167, 0x1, R163 ;  /* 0x00000001a7a37824 */ /* 0x000fe200078e02a3 */
[----:B------:R-:W-:Y:S02]  /*28b0*/  IADD3 R162, P2, P5, R14, R12, R162 ;  /* 0x0000000c0ea27210 */ /* 0x000fe40007d5e0a2 */
[----:B------:R-:W-:Y:S01]  /*28c0*/  ISETP.GE.AND P1, PT, R3, 0x9, PT ;  /* 0x000000090300780c */ /* 0x000fe20003f26270 */
[----:B------:R-:W-:Y:S01]  /*28d0*/  IMAD R164, R165, R154, RZ ;  /* 0x0000009aa5a47224 */ /* 0x000fe200078e02ff */
[----:B------:R-:W-:-:S02]  /*28e0*/  IADD3.X R163, R21, R13, R163, P2, P5 ;  /* 0x0000000d15a37210 */ /* 0x000fc400017ea4a3 */
[----:B------:R-:W-:Y:S01]  /*28f0*/  ISETP.LT.OR P2, PT, R152, 0x1, !P1 ;  /* 0x000000019800780c */ /* 0x000fe20004f41670 */
[----:B------:R-:W-:-:S05]  /*2900*/  @!P3 IMAD R165, R88, R153, R164 ;  /* 0x0000009958a5b224 */ /* 0x000fca00078e02a4 */
[----:B------:R1:W-:Y:S01]  /*2910*/  @!P3 STG.E.U8 desc[UR36][R158.64], R165 ;  /* 0x000000a59e00b986 */ /* 0x0003e2000c101124 */
[----:B------:R-:W-:Y:S06]  /*2920*/  @P4 BRA `(.L_x_33) ;  /* 0x00000000000c4947 */ /* 0x000fec0003800000 */
[----:B--2---:R-:W1:Y:S02]  /*2930*/  LDG.E.U8 R155, desc[UR36][R22.64+0x1] ;  /* 0x00000124169b7981 */ /* 0x004e64000c1e1100 */
[----:B-1----:R-:W-:-:S05]  /*2940*/  PRMT R165, R155, 0x8880, RZ ;  /* 0x000088809ba57816 */ /* 0x002fca00000000ff */
[----:B------:R-:W-:-:S07]  /*2950*/  IMAD R164, R165, R154, RZ ;  /* 0x0000009aa5a47224 */ /* 0x000fce00078e02ff */
.L_x_33:
[----:B------:R-:W-:Y:S05]  /*2960*/  BSYNC B1 ;  /* 0x0000000000017941 */ /* 0x000fea0003800000 */
.L_x_32:
[----:B------:R-:W-:Y:S01]  /*2970*/  @!P4 IMAD R89, R89, R153, R164 ;  /* 0x000000995959c224 */ /* 0x000fe200078e02a4 */
[----:B------:R-:W-:Y:S04]  /*2980*/  BSSY B1, `(.L_x_34) ;  /* 0x0000006000017945 */ /* 0x000fe80003800000 */
[----:B------:R3:W-:Y:S01]  /*2990*/  @!P4 STG.E.U8 desc[UR36][R158.64+0x1], R89 ;  /* 0x000001599e00c986 */ /* 0x0007e2000c101124 */
[----:B------:R-:W-:Y:S05]  /*29a0*/  @P2 BRA `(.L_x_35) ;  /* 0x00000000000c2947 */ /* 0x000fea0003800000 */
[----:B--2---:R-:W3:Y:S02]  /*29b0*/  LDG.E.U8 R155, desc[UR36][R162.64] ;  /* 0x00000024a29b7981 */ /* 0x004ee4000c1e1100 */
[----:B---3--:R-:W-:-:S05]  /*29c0*/  PRMT R89, R155, 0x8880, RZ ;  /* 0x000088809b597816 */ /* 0x008fca00000000ff */
[----:B------:R-:W-:-:S07]  /*29d0*/  IMAD R164, R89, R154, RZ ;  /* 0x0000009a59a47224 */ /* 0x000fce00078e02ff */
.L_x_35:
[----:B------:R-:W-:Y:S05]  /*29e0*/  BSYNC B1 ;  /* 0x0000000000017941 */ /* 0x000fea0003800000 */
.L_x_34:
[----:B------:R-:W-:Y:S01]  /*29f0*/  ISETP.LT.OR P4, PT, R152, 0x2, !P1 ;  /* 0x000000029800780c */ /* 0x000fe20004f81670 */
[----:B---3--:R-:W-:Y:S01]  /*2a00*/  @!P2 IMAD R89, R90, R153, R164 ;  /* 0x000000995a59a224 */ /* 0x008fe200078e02a4 */
[----:B------:R-:W-:Y:S01]  /*2a10*/  BSSY B1, `(.L_x_36) ;  /* 0x0000009000017945 */ /* 0x000fe20003800000 */
[C---:B------:R-:W-:Y:S02]  /*2a20*/  ISETP.LT.OR P3, PT, R152.reuse, 0x9, !P0 ;  /* 0x000000099800780c */ /* 0x040fe40004761670 */
[C---:B------:R-:W-:Y:S01]  /*2a30*/  ISETP.LT.OR P5, PT, R152.reuse, 0xa, !P0 ;  /* 0x0000000a9800780c */ /* 0x040fe200047a1670 */
[----:B------:R3:W-:Y:S01]  /*2a40*/  @!P2 STG.E.U8 desc[UR36][R8.64], R89 ;  /* 0x000000590800a986 */ /* 0x0007e2000c101124 */
[----:B------:R-:W-:-:S06]  /*2a50*/  ISETP.LT.OR P2, PT, R152, 0x9, !P1 ;  /* 0x000000099800780c */ /* 0x000fcc0004f41670 */
[----:B------:R-:W-:Y:S07]  /*2a60*/  @P4 BRA `(.L_x_37) ;  /* 0x00000000000c4947 */ /* 0x000fee0003800000 */
[----:B--2---:R-:W3:Y:S02]  /*2a70*/  LDG.E.U8 R155, desc[UR36][R162.64+0x1] ;  /* 0x00000124a29b7981 */ /* 0x004ee4000c1e1100 */
[----:B---3--:R-:W-:-:S05]  /*2a80*/  PRMT R89, R155, 0x8880, RZ ;  /* 0x000088809b597816 */ /* 0x008fca00000000ff */
[----:B------:R-:W-:-:S07]  /*2a90*/  IMAD R164, R89, R154, RZ ;  /* 0x0000009a59a47224 */ /* 0x000fce00078e02ff */
.L_x_37:
[----:B------:R-:W-:Y:S05]  /*2aa0*/  BSYNC B1 ;  /* 0x0000000000017941 */ /* 0x000fea0003800000 */
.L_x_36:
[----:B------:R-:W-:Y:S01]  /*2ab0*/  @!P4 IMAD R91, R91, R153, R164 ;  /* 0x000000995b5bc224 */ /* 0x000fe200078e02a4 */
[----:B------:R-:W-:Y:S04]  /*2ac0*/  BSSY B1, `(.L_x_38) ;  /* 0x0000006000017945 */ /* 0x000fe80003800000 */
[----:B------:R4:W-:Y:S01]  /*2ad0*/  @!P4 STG.E.U8 desc[UR36][R8.64+0x1], R91 ;  /* 0x0000015b0800c986 */ /* 0x0009e2000c101124 */
[----:B------:R-:W-:Y:S05]  /*2ae0*/  @P3 BRA `(.L_x_39) ;  /* 0x00000000000c3947 */ /* 0x000fea0003800000 */
[----:B--2---:R-:W3:Y:S02]  /*2af0*/  LDG.E.U8 R155, desc[UR36][R22.64+0x8] ;  /* 0x00000824169b7981 */ /* 0x004ee4000c1e1100 */
[----:B---3--:R-:W-:-:S05]  /*2b00*/  PRMT R89, R155, 0x8880, RZ ;  /* 0x000088809b597816 */ /* 0x008fca00000000ff */
[----:B------:R-:W-:-:S07]  /*2b10*/  IMAD R164, R89, R154, RZ ;  /* 0x0000009a59a47224 */ /* 0x000fce00078e02ff */
.L_x_39:
[----:B------:R-:W-:Y:S05]  /*2b20*/  BSYNC B1 ;  /* 0x0000000000017941 */ /* 0x000fea0003800000 */
.L_x_38:
[----:B---3--:R-:W-:Y:S01]  /*2b30*/  @!P3 IMAD R89, R92, R153, R164 ;  /* 0x000000995c59b224 */ /* 0x008fe200078e02a4 */
[----:B------:R-:W-:Y:S04]  /*2b40*/  BSSY B1, `(.L_x_40) ;  /* 0x0000006000017945 */ /* 0x000fe80003800000 */
[----:B------:R3:W-:Y:S01]  /*2b50*/  @!P3 STG.E.U8 desc[UR36][R158.64+0x8], R89 ;  /* 0x000008599e00b986 */ /* 0x0007e2000c101124 */
[----:B------:R-:W-:Y:S05]  /*2b60*/  @P5 BRA `(.L_x_41) ;  /* 0x00000000000c5947 */ /* 0x000fea0003800000 */
[----:B--2---:R-:W3:Y:S02]  /*2b70*/  LDG.E.U8 R155, desc[UR36][R22.64+0x9] ;  /* 0x00000924169b7981 */ /* 0x004ee4000c1e1100 */
[----:B---3--:R-:W-:-:S05]  /*2b80*/  PRMT R89, R155, 0x8880, RZ ;  /* 0x000088809b597816 */ /* 0x008fca00000000ff */
[----:B------:R-:W-:-:S07]  /*2b90*/  IMAD R164, R89, R154, RZ ;  /* 0x0000009a59a47224 */ /* 0x000fce00078e02ff */
.L_x_41:
[----:B------:R-:W-:Y:S05]  /*2ba0*/  BSYNC B1 ;  /* 0x0000000000017941 */ /* 0x000fea0003800000 */
.L_x_40:
[----:B------:R-:W-:Y:S01]  /*2bb0*/  @!P5 IMAD R93, R93, R153, R164 ;  /* 0x000000995d5dd224 */ /* 0x000fe200078e02a4 */
[----:B------:R-:W-:Y:S04]  /*2bc0*/  BSSY B1, `(.L_x_42) ;  /* 0x0000006000017945 */ /* 0x000fe80003800000 */
[----:B------:R0:W-:Y:S01]  /*2bd0*/  @!P5 STG.E.U8 desc[UR36][R158.64+0x9], R93 ;  /* 0x0000095d9e00d986 */ /* 0x0001e2000c101124 */
[----:B------:R-:W-:Y:S05]  /*2be0*/  @P2 BRA `(.L_x_43) ;  /* 0x00000000000c2947 */ /* 0x000fea0003800000 */
[----:B--2---:R-:W3:Y:S02]  /*2bf0*/  LDG.E.U8 R155, desc[UR36][R162.64+0x8] ;  /* 0x00000824a29b7981 */ /* 0x004ee4000c1e1100 */
[----:B---3--:R-:W-:-:S05]  /*2c00*/  PRMT R89, R155, 0x8880, RZ ;  /* 0x000088809b597816 */ /* 0x008fca00000000ff */
[----:B------:R-:W-:-:S07]  /*2c10*/  IMAD R164, R89, R154, RZ ;  /* 0x0000009a59a47224 */ /* 0x000fce00078e02ff */
.L_x_43:
[----:B------:R-:W-:Y:S05]  /*2c20*/  BSYNC B1 ;  /* 0x0000000000017941 */ /* 0x000fea0003800000 */
.L_x_42:
        /* <DEDUP_REMOVED lines=11> */
.L_x_45:
[----:B------:R-:W-:Y:S05]  /*2ce0*/  BSYNC B1 ;  /* 0x0000000000017941 */ /* 0x000fea0003800000 */
.L_x_44:
[----:B------:R-:W-:Y:S01]  /*2cf0*/  @!P4 IMAD R95, R95, R153, R164 ;  /* 0x000000995f5fc224 */ /* 0x000fe200078e02a4 */
[----:B------:R-:W-:Y:S04]  /*2d00*/  BSSY B1, `(.L_x_46) ;  /* 0x0000006000017945 */ /* 0x000fe80003800000 */
[----:B------:R0:W-:Y:S01]  /*2d10*/  @!P4 STG.E.U8 desc[UR36][R8.64+0x9], R95 ;  /* 0x0000095f0800c986 */ /* 0x0001e2000c101124 */
[----:B------:R-:W-:Y:S05]  /*2d20*/  @P3 BRA `(.L_x_47) ;  /* 0x00000000000c3947 */ /* 0x000fea0003800000 */
[----:B--2---:R-:W3:Y:S02]  /*2d30*/  LDG.E.U8 R155, desc[UR36][R22.64+0x10] ;  /* 0x00001024169b7981 */ /* 0x004ee4000c1e1100 */
[----:B---3--:R-:W-:-:S05]  /*2d40*/  PRMT R89, R155, 0x8880, RZ ;  /* 0x000088809b597816 */ /* 0x008fca00000000ff */
[----:B------:R-:W-:-:S07]  /*2d50*/  IMAD R164, R89, R154, RZ ;  /* 0x0000009a59a47224 */ /* 0x000fce00078e02ff */
.L_x_47:
[----:B------:R-:W-:Y:S05]  /*2d60*/  BSYNC B1 ;  /* 0x0000000000017941 */ /* 0x000fea0003800000 */
.L_x_46:
[----:B---3--:R-:W-:Y:S01]  /*2d70*/  @!P3 IMAD R89, R96, R153, R164 ;  /* 0x000000996059b224 */ /* 0x008fe200078e02a4 */
[----:B------:R-:W-:Y:S04]  /*2d80*/  BSSY B1, `(.L_x_48) ;  /* 0x0000006000017945 */ /* 0x000fe80003800000 */
[----:B------:R3:W-:Y:S01]  /*2d90*/  @!P3 STG.E.U8 desc[UR36][R158.64+0x10], R89 ;  /* 0x000010599e00b986 */ /* 0x0007e2000c101124 */
[----:B------:R-:W-:Y:S05]  /*2da0*/  @P5 BRA `(.L_x_49) ;  /* 0x00000000000c5947 */ /* 0x000fea0003800000 */
[----:B--2---:R-:W3:Y:S02]  /*2db0*/  LDG.E.U8 R155, desc[UR36][R22.64+0x11] ;  /* 0x00001124169b7981 */ /* 0x004ee4000c1e1100 */
[----:B---3--:R-:W-:-:S05]  /*2dc0*/  PRMT R89, R155, 0x8880, RZ ;  /* 0x000088809b597816 */ /* 0x008fca00000000ff */
[----:B------:R-:W-:-:S07]  /*2dd0*/  IMAD R164, R89, R154, RZ ;  /* 0x0000009a59a47224 */ /* 0x000fce00078e02ff */
.L_x_49:
[----:B------:R-:W-:Y:S05]  /*2de0*/  BSYNC B1 ;  /* 0x0000000000017941 */ /* 0x000fea0003800000 */
.L_x_48:
[----:B------:R-:W-:Y:S01]  /*2df0*/  @!P5 IMAD R97, R97, R153, R164 ;  /* 0x000000996161d224 */ /* 0x000fe200078e02a4 */
[----:B------:R-:W-:Y:S04]  /*2e00*/  BSSY B1, `(.L_x_50) ;  /* 0x0000006000017945 */ /* 0x000fe80003800000 */
[----:B------:R0:W-:Y:S01]  /*2e10*/  @!P5 STG.E.U8 desc[UR36][R158.64+0x11], R97 ;  /* 0x000011619e00d986 */ /* 0x0001e2000c101124 */
[----:B------:R-:W-:Y:S05]  /*2e20*/  @P2 BRA `(.L_x_51) ;  /* 0x00000000000c2947 */ /* 0x000fea0003800000 */
[----:B--2---:R-:W3:Y:S02]  /*2e30*/  LDG.E.U8 R155, desc[UR36][R162.64+0x10] ;  /* 0x00001024a29b7981 */ /* 0x004ee4000c1e1100 */
[----:B---3--:R-:W-:-:S05]  /*2e40*/  PRMT R89, R155, 0x8880, RZ ;  /* 0x000088809b597816 */ /* 0x008fca00000000ff */
[----:B------:R-:W-:-:S07]  /*2e50*/  IMAD R164, R89, R154, RZ ;  /* 0x0000009a59a47224 */ /* 0x000fce00078e02ff */
.L_x_51:
[----:B------:R-:W-:Y:S05]  /*2e60*/  BSYNC B1 ;  /* 0x0000000000017941 */ /* 0x000fea0003800000 */
.L_x_50:
        /* <DEDUP_REMOVED lines=11> */
.L_x_53:
[----:B------:R-:W-:Y:S05]  /*2f20*/  BSYNC B1 ;  /* 0x0000000000017941 */ /* 0x000fea0003800000 */
.L_x_52:
[----:B------:R-:W-:Y:S01]  /*2f30*/  @!P4 IMAD R99, R99, R153, R164 ;  /* 0x000000996363c224 */ /* 0x000fe200078e02a4 */
[----:B------:R-:W-:Y:S04]  /*2f40*/  BSSY B1, `(.L_x_54) ;  /* 0x0000006000017945 */ /* 0x000fe80003800000 */
[----:B------:R0:W-:Y:S01]  /*2f50*/  @!P4 STG.E.U8 desc[UR36][R8.64+0x11], R99 ;  /* 0x000011630800c986 */ /* 0x0001e2000c101124 */
[----:B------:R-:W-:Y:S05]  /*2f60*/  @P3 BRA `(.L_x_55) ;  /* 0x00000000000c3947 */ /* 0x000fea0003800000 */
[----:B--2---:R-:W3:Y:S02]  /*2f70*/  LDG.E.U8 R155, desc[UR36][R22.64+0x18] ;  /* 0x00001824169b7981 */ /* 0x004ee4000c1e1100 */
[----:B---3--:R-:W-:-:S05]  /*2f80*/  PRMT R89, R155, 0x8880, RZ ;  /* 0x000088809b597816 */ /* 0x008fca00000000ff */
[----:B------:R-:W-:-:S07]  /*2f90*/  IMAD R164, R89, R154, RZ ;  /* 0x0000009a59a47224 */ /* 0x000fce00078e02ff */
.L_x_55:
[----:B------:R-:W-:Y:S05]  /*2fa0*/  BSYNC B1 ;  /* 0x0000000000017941 */ /* 0x000fea0003800000 */
.L_x_54:
[----:B---3--:R-:W-:Y:S01]  /*2fb0*/  @!P3 IMAD R89, R100, R153, R164 ;  /* 0x000000996459b224 */ /* 0x008fe200078e02a4 */
[----:B------:R-:W-:Y:S04]  /*2fc0*/  BSSY B1, `(.L_x_56) ;  /* 0x0000006000017945 */ /* 0x000fe80003800000 */
[----:B------:R3:W-:Y:S01]  /*2fd0*/  @!P3 STG.E.U8 desc[UR36][R158.64+0x18], R89 ;  /* 0x000018599e00b986 */ /* 0x0007e2000c101124 */
[----:B------:R-:W-:Y:S05]  /*2fe0*/  @P5 BRA `(.L_x_57) ;  /* 0x00000000000c5947 */ /* 0x000fea0003800000 */
[----:B--2---:R-:W3:Y:S02]  /*2ff0*/  LDG.E.U8 R155, desc[UR36][R22.64+0x19] ;  /* 0x00001924169b7981 */ /* 0x004ee4000c1e1100 */
[----:B---3--:R-:W-:-:S05]  /*3000*/  PRMT R89, R155, 0x8880, RZ ;  /* 0x000088809b597816 */ /* 0x008fca00000000ff */
[----:B------:R-:W-:-:S07]  /*3010*/  IMAD R164, R89, R154, RZ ;  /* 0x0000009a59a47224 */ /* 0x000fce00078e02ff */
.L_x_57:
[----:B------:R-:W-:Y:S05]  /*3020*/  BSYNC B1 ;  /* 0x0000000000017941 */ /* 0x000fea0003800000 */
.L_x_56:
[----:B------:R-:W-:Y:S01]  /*3030*/  @!P5 IMAD R101, R101, R153, R164 ;  /* 0x000000996565d224 */ /* 0x000fe200078e02a4 */
[----:B------:R-:W-:Y:S04]  /*3040*/  BSSY B1, `(.L_x_58) ;  /* 0x0000006000017945 */ /* 0x000fe80003800000 */
[----:B------:R0:W-:Y:S01]  /*3050*/  @!P5 STG.E.U8 desc[UR36][R158.64+0x19], R101 ;  /* 0x000019659e00d986 */ /* 0x0001e2000c101124 */
[----:B------:R-:W-:Y:S05]  /*3060*/  @P2 BRA `(.L_x_59) ;  /* 0x00000000000c2947 */ /* 0x000fea0003800000 */
[----:B--2---:R-:W3:Y:S02]  /*3070*/  LDG.E.U8 R155, desc[UR36][R162.64+0x18] ;  /* 0x00001824a29b7981 */ /* 0x004ee4000c1e1100 */
[----:B---3--:R-:W-:-:S05]  /*3080*/  PRMT R89, R155, 0x8880, RZ ;  /* 0x000088809b597816 */ /* 0x008fca00000000ff */
[----:B------:R-:W-:-:S07]  /*3090*/  IMAD R164, R89, R154, RZ ;  /* 0x0000009a59a47224 */ /* 0x000fce00078e02ff */
.L_x_59:
[----:B------:R-:W-:Y:S05]  /*30a0*/  BSYNC B1 ;  /* 0x0000000000017941 */ /* 0x000fea0003800000 */
.L_x_58:
        /* <DEDUP_REMOVED lines=11> */
.L_x_61:
[----:B------:R-:W-:Y:S05]  /*3160*/  BSYNC B1 ;  /* 0x0000000000017941 */ /* 0x000fea0003800000 */
.L_x_60:
[----:B------:R-:W-:Y:S01]  /*3170*/  @!P4 IMAD R103, R103, R153, R164 ;  /* 0x000000996767c224 */ /* 0x000fe200078e02a4 */
[----:B------:R-:W-:Y:S04]  /*3180*/  BSSY B1, `(.L_x_62) ;  /* 0x0000006000017945 */ /* 0x000fe80003800000 */
[----:B------:R0:W-:Y:S01]  /*3190*/  @!P4 STG.E.U8 desc[UR36][R8.64+0x19], R103 ;  /* 0x000019670800c986 */ /* 0x0001e2000c101124 */
[----:B------:R-:W-:Y:S05]  /*31a0*/  @P3 BRA `(.L_x_63) ;  /* 0x00000000000c3947 */ /* 0x000fea0003800000 */
[----:B--2---:R-:W3:Y:S02]  /*31b0*/  LDG.E.U8 R155, desc[UR36][R22.64+0x20] ;  /* 0x00002024169b7981 */ /* 0x004ee4000c1e1100 */
[----:B---3--:R-:W-:-:S05]  /*31c0*/  PRMT R89, R155, 0x8880, RZ ;  /* 0x000088809b597816 */ /* 0x008fca00000000ff */
[----:B------:R-:W-:-:S07]  /*31d0*/  IMAD R164, R89, R154, RZ ;  /* 0x0000009a59a47224 */ /* 0x000fce00078e02ff */
.L_x_63:
[----:B------:R-:W-:Y:S05]  /*31e0*/  BSYNC B1 ;  /* 0x0000000000017941 */ /* 0x000fea0003800000 */
.L_x_62:
[----:B---3--:R-:W-:Y:S01]  /*31f0*/  @!P3 IMAD R89, R104, R153, R164 ;  /* 0x000000996859b224 */ /* 0x008fe200078e02a4 */
[----:B------:R-:W-:Y:S04]  /*3200*/  BSSY B1, `(.L_x_64) ;  /* 0x0000006000017945 */ /* 0x000fe80003800000 */
[----:B------:R3:W-:Y:S01]  /*3210*/  @!P3 STG.E.U8 desc[UR36][R158.64+0x20], R89 ;  /* 0x000020599e00b986 */ /* 0x0007e2000c101124 */
[----:B------:R-:W-:Y:S05]  /*3220*/  @P5 BRA `(.L_x_65) ;  /* 0x00000000000c5947 */ /* 0x000fea0003800000 */
[----:B--2---:R-:W3:Y:S02]  /*3230*/  LDG.E.U8 R155, desc[UR36][R22.64+0x21] ;  /* 0x00002124169b7981 */ /* 0x004ee4000c1e1100 */
[----:B---3--:R-:W-:-:S05]  /*3240*/  PRMT R89, R155, 0x8880, RZ ;  /* 0x000088809b597816 */ /* 0x008fca00000000ff */
[----:B------:R-:W-:-:S07]  /*3250*/  IMAD R164, R89, R154, RZ ;  /* 0x0000009a59a47224 */ /* 0x000fce00078e02ff */
.L_x_65:
[----:B------:R-:W-:Y:S05]  /*3260*/  BSYNC B1 ;  /* 0x0000000000017941 */ /* 0x000fea0003800000 */
.L_x_64:
[----:B------:R-:W-:Y:S01]  /*3270*/  @!P5 IMAD R105, R105, R153, R164 ;  /* 0x000000996969d224 */ /* 0x000fe200078e02a4 */
[----:B------:R-:W-:Y:S04]  /*3280*/  BSSY B1, `(.L_x_66) ;  /* 0x0000006000017945 */ /* 0x000fe80003800000 */
[----:B------:R0:W-:Y:S01]  /*3290*/  @!P5 STG.E.U8 desc[UR36][R158.64+0x21], R105 ;  /* 0x000021699e00d986 */ /* 0x0001e2000c101124 */
[----:B------:R-:W-:Y:S05]  /*32a0*/  @P2 BRA `(.L_x_67) ;  /* 0x00000000000c2947 */ /* 0x000fea0003800000 */
[----:B--2---:R-:W3:Y:S02]  /*32b0*/  LDG.E.U8 R155, desc[UR36][R162.64+0x20] ;  /* 0x00002024a29b7981 */ /* 0x004ee4000c1e1100 */
[----:B---3--:R-:W-:-:S05]  /*32c0*/  PRMT R89, R155, 0x8880, RZ ;  /* 0x000088809b597816 */ /* 0x008fca00000000ff */
[----:B------:R-:W-:-:S07]  /*32d0*/  IMAD R164, R89, R154, RZ ;  /* 0x0000009a59a47224 */ /* 0x000fce00078e02ff */
.L_x_67:
[----:B------:R-:W-:Y:S05]  /*32e0*/  BSYNC B1 ;  /* 0x0000000000017941 */ /* 0x000fea0003800000 */
.L_x_66:
        /* <DEDUP_REMOVED lines=11> */
.L_x_69:
[----:B------:R-:W-:Y:S05]  /*33a0*/  BSYNC B1 ;  /* 0x0000000000017941 */ /* 0x000fea0003800000 */
.L_x_68:
[----:B------:R-:W-:Y:S01]  /*33b0*/  @!P4 IMAD R107, R107, R153, R164 ;  /* 0x000000996b6bc224 */ /* 0x000fe200078e02a4 */
[----:B------:R-:W-:Y:S04]  /*33c0*/  BSSY B1, `(.L_x_70) ;  /* 0x0000006000017945 */ /* 0x000fe80003800000 */
[----:B------:R0:W-:Y:S01]  /*33d0*/  @!P4 STG.E.U8 desc[UR36][R8.64+0x21], R107 ;  /* 0x0000216b0800c986 */ /* 0x0001e2000c101124 */
[----:B------:R-:W-:Y:S05]  /*33e0*/  @P3 BRA `(.L_x_71) ;  /* 0x00000000000c3947 */ /* 0x000fea0003800000 */
[----:B--2---:R-:W3:Y:S02]  /*33f0*/  LDG.E.U8 R155, desc[UR36][R22.64+0x28] ;  /* 0x00002824169b7981 */ /* 0x004ee4000c1e1100 */
[----:B---3--:R-:W-:-:S05]  /*3400*/  PRMT R89, R155, 0x8880, RZ ;  /* 0x000088809b597816 */ /* 0x008fca00000000ff */
[----:B------:R-:W-:-:S07]  /*3410*/  IMAD R164, R89, R154, RZ ;  /* 0x0000009a59a47224 */ /* 0x000fce00078e02ff */
.L_x_71:
[----:B------:R-:W-:Y:S05]  /*3420*/  BSYNC B1 ;  /* 0x0000000000017941 */ /* 0x000fea0003800000 */
.L_x_70:
[----:B---3--:R-:W-:Y:S01]  /*3430*/  @!P3 IMAD R89, R108, R153, R164 ;  /* 0x000000996c59b224 */ /* 0x008fe200078e02a4 */
[----:B------:R-:W-:Y:S04]  /*3440*/  BSSY B1, `(.L_x_72) ;  /* 0x0000006000017945 */ /* 0x000fe80003800000 */
[----:B------:R3:W-:Y:S01]  /*3450*/  @!P3 STG.E.U8 desc[UR36][R158.64+0x28], R89 ;  /* 0x000028599e00b986 */ /* 0x0007e2000c101124 */
[----:B------:R-:W-:Y:S05]  /*3460*/  @P5 BRA `(.L_x_73) ;  /* 0x00000000000c5947 */ /* 0x000fea0003800000 */
[----:B--2---:R-:W3:Y:S02]  /*3470*/  LDG.E.U8 R155, desc[UR36][R22.64+0x29] ;  /* 0x00002924169b7981 */ /* 0x004ee4000c1e1100 */
[----:B---3--:R-:W-:-:S05]  /*3480*/  PRMT R89, R155, 0x8880, RZ ;  /* 0x000088809b597816 */ /* 0x008fca00000000ff */
[----:B------:R-:W-:-:S07]  /*3490*/  IMAD R164, R89, R154, RZ ;  /* 0x0000009a59a47224 */ /* 0x000fce00078e02ff */
.L_x_73:
[----:B------:R-:W-:Y:S05]  /*34a0*/  BSYNC B1 ;  /* 0x0000000000017941 */ /* 0x000fea0003800000 */
.L_x_72:
[----:B------:R-:W-:Y:S01]  /*34b0*/  @!P5 IMAD R109, R109, R153, R164 ;  /* 0x000000996d6dd224 */ /* 0x000fe200078e02a4 */
[----:B------:R-:W-:Y:S04]  /*34c0*/  BSSY B1, `(.L_x_74) ;  /* 0x0000006000017945 */ /* 0x000fe80003800000 */
[----:B------:R0:W-:Y:S01]  /*34d0*/  @!P5 STG.E.U8 desc[UR36][R158.64+0x29], R109 ;  /* 0x0000296d9e00d986 */ /* 0x0001e2000c101124 */
[----:B------:R-:W-:Y:S05]  /*34e0*/  @P2 BRA `(.L_x_75) ;  /* 0x00000000000c2947 */ /* 0x000fea0003800000 */
[----:B--2---:R-:W3:Y:S02]  /*34f0*/  LDG.E.U8 R155, desc[UR36][R162.64+0x28] ;  /* 0x00002824a29b7981 */ /* 0x004ee4000c1e1100 */
[----:B---3--:R-:W-:-:S05]  /*3500*/  PRMT R89, R155, 0x8880, RZ ;  /* 0x000088809b597816 */ /* 0x008fca00000000ff */
[----:B------:R-:W-:-:S07]  /*3510*/  IMAD R164, R89, R154, RZ ;  /* 0x0000009a59a47224 */ /* 0x000fce00078e02ff */
.L_x_75:
[----:B------:R-:W-:Y:S05]  /*3520*/  BSYNC B1 ;  /* 0x0000000000017941 */ /* 0x000fea0003800000 */
.L_x_74:
        /* <DEDUP_REMOVED lines=11> */
.L_x_77:
[----:B------:R-:W-:Y:S05]  /*35e0*/  BSYNC B1 ;  /* 0x0000000000017941 */ /* 0x000fea0003800000 */
.L_x_76:
[----:B------:R-:W-:Y:S01]  /*35f0*/  @!P4 IMAD R111, R111, R153, R164 ;  /* 0x000000996f6fc224 */ /* 0x000fe200078e02a4 */
[----:B------:R-:W-:Y:S04]  /*3600*/  BSSY B1, `(.L_x_78) ;  /* 0x0000006000017945 */ /* 0x000fe80003800000 */
[----:B------:R0:W-:Y:S01]  /*3610*/  @!P4 STG.E.U8 desc[UR36][R8.64+0x29], R111 ;  /* 0x0000296f0800c986 */ /* 0x0001e2000c101124 */
[----:B------:R-:W-:Y:S05]  /*3620*/  @P3 BRA `(.L_x_79) ;  /* 0x00000000000c3947 */ /* 0x000fea0003800000 */
[----:B--2---:R-:W3:Y:S02]  /*3630*/  LDG.E.U8 R155, desc[UR36][R22.64+0x30] ;  /* 0x00003024169b7981 */ /* 0x004ee4000c1e1100 */
[----:B---3--:R-:W-:-:S05]  /*3640*/  PRMT R89, R155, 0x8880, RZ ;  /* 0x000088809b597816 */ /* 0x008fca00000000ff */
[----:B------:R-:W-:-:S07]  /*3650*/  IMAD R164, R89, R154, RZ ;  /* 0x0000009a59a47224 */ /* 0x000fce00078e02ff */
.L_x_79:
[----:B------:R-:W-:Y:S05]  /*3660*/  BSYNC B1 ;  /* 0x0000000000017941 */ /* 0x000fea0003800000 */
.L_x_78:
[----:B---3--:R-:W-:Y:S01]  /*3670*/  @!P3 IMAD R89, R112, R153, R164 ;  /* 0x000000997059b224 */ /* 0x008fe200078e02a4 */
[----:B------:R-:W-:Y:S04]  /*3680*/  BSSY B1, `(.L_x_80) ;  /* 0x0000006000017945 */ /* 0x000fe80003800000 */
[----:B------:R3:W-:Y:S01]  /*3690*/  @!P3 STG.E.U8 desc[UR36][R158.64+0x30], R89 ;  /* 0x000030599e00b986 */ /* 0x0007e2000c101124 */
[----:B------:R-:W-:Y:S05]  /*36a0*/  @P5 BRA `(.L_x_81) ;  /* 0x00000000000c5947 */ /* 0x000fea0003800000 */
[----:B--2---:R-:W3:Y:S02]  /*36b0*/  LDG.E.U8 R155, desc[UR36][R22.64+0x31] ;  /* 0x00003124169b7981 */ /* 0x004ee4000c1e1100 */
[----:B---3--:R-:W-:-:S05]  /*36c0*/  PRMT R89, R155, 0x8880, RZ ;  /* 0x000088809b597816 */ /* 0x008fca00000000ff */
[----:B------:R-:W-:-:S07]  /*36d0*/  IMAD R164, R89, R154, RZ ;  /* 0x0000009a59a47224 */ /* 0x000fce00078e02ff */
.L_x_81:
[----:B------:R-:W-:Y:S05]  /*36e0*/  BSYNC B1 ;  /* 0x0000000000017941 */ /* 0x000fea0003800000 */
.L_x_80:
[----:B------:R-:W-:Y:S01]  /*36f0*/  @!P5 IMAD R113, R113, R153, R164 ;  /* 0x000000997171d224 */ /* 0x000fe200078e02a4 */
[----:B------:R-:W-:Y:S04]  /*3700*/  BSSY B1, `(.L_x_82) ;  /* 0x0000006000017945 */ /* 0x000fe80003800000 */
[----:B------:R0:W-:Y:S01]  /*3710*/  @!P5 STG.E.U8 desc[UR36][R158.64+0x31], R113 ;  /* 0x000031719e00d986 */ /* 0x0001e2000c101124 */
[----:B------:R-:W-:Y:S05]  /*3720*/  @P2 BRA `(.L_x_83) ;  /* 0x00000000000c2947 */ /* 0x000fea0003800000 */
[----:B--2---:R-:W3:Y:S02]  /*3730*/  LDG.E.U8 R155, desc[UR36][R162.64+0x30] ;  /* 0x00003024a29b7981 */ /* 0x004ee4000c1e1100 */
[----:B---3--:R-:W-:-:S05]  /*3740*/  PRMT R89, R155, 0x8880, RZ ;  /* 0x000088809b597816 */ /* 0x008fca00000000ff */
[----:B------:R-:W-:-:S07]  /*3750*/  IMAD R164, R89, R154, RZ ;  /* 0x0000009a59a47224 */ /* 0x000fce00078e02ff */
.L_x_83:
[----:B------:R-:W-:Y:S05]  /*3760*/  BSYNC B1 ;  /* 0x0000000000017941 */ /* 0x000fea0003800000 */
.L_x_82:
        /* <DEDUP_REMOVED lines=11> */
.L_x_85:
[----:B------:R-:W-:Y:S05]  /*3820*/  BSYNC B1 ;  /* 0x0000000000017941 */ /* 0x000fea0003800000 */
.L_x_84:
[----:B------:R-:W-:Y:S01]  /*3830*/  @!P4 IMAD R115, R115, R153, R164 ;  /* 0x000000997373c224 */ /* 0x000fe200078e02a4 */
[----:B------:R-:W-:Y:S04]  /*3840*/  BSSY B1, `(.L_x_86) ;  /* 0x0000006000017945 */ /* 0x000fe80003800000 */
[----:B------:R0:W-:Y:S01]  /*3850*/  @!P4 STG.E.U8 desc[UR36][R8.64+0x31], R115 ;  /* 0x000031730800c986 */ /* 0x0001e2000c101124 */
[----:B------:R-:W-:Y:S05]  /*3860*/  @P3 BRA `(.L_x_87) ;  /* 0x00000000000c3947 */ /* 0x000fea0003800000 */
[----:B--2---:R-:W3:Y:S02]  /*3870*/  LDG.E.U8 R155, desc[UR36][R22.64+0x38] ;  /* 0x00003824169b7981 */ /* 0x004ee4000c1e1100 */
[----:B---3--:R-:W-:-:S05]  /*3880*/  PRMT R89, R155, 0x8880, RZ ;  /* 0x000088809b597816 */ /* 0x008fca00000000ff */
[----:B------:R-:W-:-:S07]  /*3890*/  IMAD R164, R89, R154, RZ ;  /* 0x0000009a59a47224 */ /* 0x000fce00078e02ff */
.L_x_87:
[----:B------:R-:W-:Y:S05]  /*38a0*/  BSYNC B1 ;  /* 0x0000000000017941 */ /* 0x000fea0003800000 */
.L_x_86:
[----:B---3--:R-:W-:Y:S01]  /*38b0*/  @!P3 IMAD R89, R116, R153, R164 ;  /* 0x000000997459b224 */ /* 0x008fe200078e02a4 */
[----:B------:R-:W-:Y:S04]  /*38c0*/  BSSY B1, `(.L_x_88) ;  /* 0x0000006000017945 */ /* 0x000fe80003800000 */
[----:B------:R3:W-:Y:S01]  /*38d0*/  @!P3 STG.E.U8 desc[UR36][R158.64+0x38], R89 ;  /* 0x000038599e00b986 */ /* 0x0007e2000c101124 */
[----:B------:R-:W-:Y:S05]  /*38e0*/  @P5 BRA `(.L_x_89) ;  /* 0x00000000000c5947 */ /* 0x000fea0003800000 */
[----:B--2---:R-:W3:Y:S02]  /*38f0*/  LDG.E.U8 R155, desc[UR36][R22.64+0x39] ;  /* 0x00003924169b7981 */ /* 0x004ee4000c1e1100 */
[----:B---3--:R-:W-:-:S05]  /*3900*/  PRMT R89, R155, 0x8880, RZ ;  /* 0x000088809b597816 */ /* 0x008fca00000000ff */
[----:B------:R-:W-:-:S07]  /*3910*/  IMAD R164, R89, R154, RZ ;  /* 0x0000009a59a47224 */ /* 0x000fce00078e02ff */
.L_x_89:
[----:B------:R-:W-:Y:S05]  /*3920*/  BSYNC B1 ;  /* 0x0000000000017941 */ /* 0x000fea0003800000 */
.L_x_88:
[----:B------:R-:W-:Y:S01]  /*3930*/  @!P5 IMAD R117, R117, R153, R164 ;  /* 0x000000997575d224 */ /* 0x000fe200078e02a4 */
[----:B------:R-:W-:Y:S04]  /*3940*/  BSSY B1, `(.L_x_90) ;  /* 0x0000006000017945 */ /* 0x000fe80003800000 */
[----:B------:R0:W-:Y:S01]  /*3950*/  @!P5 STG.E.U8 desc[UR36][R158.64+0x39], R117 ;  /* 0x000039759e00d986 */ /* 0x0001e2000c101124 */
[----:B------:R-:W-:Y:S05]  /*3960*/  @P2 BRA `(.L_x_91) ;  /* 0x00000000000c2947 */ /* 0x000fea0003800000 */
[----:B--2---:R-:W3:Y:S02]  /*3970*/  LDG.E.U8 R155, desc[UR36][R162.64+0x38] ;  /* 0x00003824a29b7981 */ /* 0x004ee4000c1e1100 */
[----:B---3--:R-:W-:-:S05]  /*3980*/  PRMT R89, R155, 0x8880, RZ ;  /* 0x000088809b597816 */ /* 0x008fca00000000ff */
[----:B------:R-:W-:-:S07]  /*3990*/  IMAD R164, R89, R154, RZ ;  /* 0x0000009a59a47224 */ /* 0x000fce00078e02ff */
.L_x_91:
[----:B------:R-:W-:Y:S05]  /*39a0*/  BSYNC B1 ;  /* 0x0000000000017941 */ /* 0x000fea0003800000 */
.L_x_90:
        /* <DEDUP_REMOVED lines=11> */
.L_x_93:
[----:B------:R-:W-:Y:S05]  /*3a60*/  BSYNC B1 ;  /* 0x0000000000017941 */ /* 0x000fea0003800000 */
.L_x_92:
[----:B------:R-:W-:Y:S01]  /*3a70*/  @!P4 IMAD R119, R119, R153, R164 ;  /* 0x000000997777c224 */ /* 0x000fe200078e02a4 */
[----:B------:R-:W-:Y:S04]  /*3a80*/  BSSY B1, `(.L_x_94) ;  /* 0x0000006000017945 */ /* 0x000fe80003800000 */
[----:B------:R0:W-:Y:S01]  /*3a90*/  @!P4 STG.E.U8 desc[UR36][R8.64+0x39], R119 ;  /* 0x000039770800c986 */ /* 0x0001e2000c101124 */
[----:B------:R-:W-:Y:S05]  /*3aa0*/  @P3 BRA `(.L_x_95) ;  /* 0x00000000000c3947 */ /* 0x000fea0003800000 */
[----:B--2---:R-:W3:Y:S02]  /*3ab0*/  LDG.E.U8 R155, desc[UR36][R22.64+0x40] ;  /* 0x00004024169b7981 */ /* 0x004ee4000c1e1100 */
[----:B---3--:R-:W-:-:S05]  /*3ac0*/  PRMT R89, R155, 0x8880, RZ ;  /* 0x000088809b597816 */ /* 0x008fca00000000ff */
[----:B------:R-:W-:-:S07]  /*3ad0*/  IMAD R164, R89, R154, RZ ;  /* 0x0000009a59a47224 */ /* 0x000fce00078e02ff */
.L_x_95:
[----:B------:R-:W-:Y:S05]  /*3ae0*/  BSYNC B1 ;  /* 0x0000000000017941 */ /* 0x000fea0003800000 */
.L_x_94:
[----:B---3--:R-:W-:Y:S01]  /*3af0*/  @!P3 IMAD R89, R120, R153, R164 ;  /* 0x000000997859b224 */ /* 0x008fe200078e02a4 */
[----:B------:R-:W-:Y:S04]  /*3b00*/  BSSY B1, `(.L_x_96) ;  /* 0x0000006000017945 */ /* 0x000fe80003800000 */
[----:B------:R3:W-:Y:S01]  /*3b10*/  @!P3 STG.E.U8 desc[UR36][R158.64+0x40], R89 ;  /* 0x000040599e00b986 */ /* 0x0007e2000c101124 */
[----:B------:R-:W-:Y:S05]  /*3b20*/  @P5 BRA `(.L_x_97) ;  /* 0x00000000000c5947 */ /* 0x000fea0003800000 */
[----:B--2---:R-:W3:Y:S02]  /*3b30*/  LDG.E.U8 R155, desc[UR36][R22.64+0x41] ;  /* 0x00004124169b7981 */ /* 0x004ee4000c1e1100 */
[----:B---3--:R-:W-:-:S05]  /*3b40*/  PRMT R89, R155, 0x8880, RZ ;  /* 0x000088809b597816 */ /* 0x008fca00000000ff */
[----:B------:R-:W-:-:S07]  /*3b50*/  IMAD R164, R89, R154, RZ ;  /* 0x0000009a59a47224 */ /* 0x000fce00078e02ff */
.L_x_97:
[----:B------:R-:W-:Y:S05]  /*3b60*/  BSYNC B1 ;  /* 0x0000000000017941 */ /* 0x000fea0003800000 */
.L_x_96:
[----:B------:R-:W-:Y:S01]  /*3b70*/  @!P5 IMAD R121, R121, R153, R164 ;  /* 0x000000997979d224 */ /* 0x000fe200078e02a4 */
[----:B------:R-:W-:Y:S04]  /*3b80*/  BSSY B1, `(.L_x_98) ;  /* 0x0000006000017945 */ /* 0x000fe80003800000 */
[----:B------:R0:W-:Y:S01]  /*3b90*/  @!P5 STG.E.U8 desc[UR36][R158.64+0x41], R121 ;  /* 0x000041799e00d986 */ /* 0x0001e2000c101124 */
[----:B------:R-:W-:Y:S05]  /*3ba0*/  @P2 BRA `(.L_x_99) ;  /* 0x00000000000c2947 */ /* 0x000fea0003800000 */
[----:B--2---:R-:W3:Y:S02]  /*3bb0*/  LDG.E.U8 R155, desc[UR36][R162.64+0x40] ;  /* 0x00004024a29b7981 */ /* 0x004ee4000c1e1100 */
[----:B---3--:R-:W-:-:S05]  /*3bc0*/  PRMT R89, R155, 0x8880, RZ ;  /* 0x000088809b597816 */ /* 0x008fca00000000ff */
[----:B------:R-:W-:-:S07]  /*3bd0*/  IMAD R164, R89, R154, RZ ;  /* 0x0000009a59a47224 */ /* 0x000fce00078e02ff */
.L_x_99:
[----:B------:R-:W-:Y:S05]  /*3be0*/  BSYNC B1 ;  /* 0x0000000000017941 */ /* 0x000fea0003800000 */
.L_x_98:
        /* <DEDUP_REMOVED lines=11> */
.L_x_101:
[----:B------:R-:W-:Y:S05]  /*3ca0*/  BSYNC B1 ;  /* 0x0000000000017941 */ /* 0x000fea0003800000 */
.L_x_100:
[----:B------:R-:W-:Y:S01]  /*3cb0*/  @!P4 IMAD R123, R123, R153, R164 ;  /* 0x000000997b7bc224 */ /* 0x000fe200078e02a4 */
[----:B------:R-:W-:Y:S04]  /*3cc0*/  BSSY B1, `(.L_x_102) ;  /* 0x0000006000017945 */ /* 0x000fe80003800000 */
[----:B------:R0:W-:Y:S01]  /*3cd0*/  @!P4 STG.E.U8 desc[UR36][R8.64+0x41], R123 ;  /* 0x0000417b0800c986 */ /* 0x0001e2000c101124 */
[----:B------:R-:W-:Y:S05]  /*3ce0*/  @P3 BRA `(.L_x_103) ;  /* 0x00000000000c3947 */ /* 0x000fea0003800000 */
[----:B--2---:R-:W3:Y:S02]  /*3cf0*/  LDG.E.U8 R155, desc[UR36][R22.64+0x48] ;  /* 0x00004824169b7981 */ /* 0x004ee4000c1e1100 */
[----:B---3--:R-:W-:-:S05]  /*3d00*/  PRMT R89, R155, 0x8880, RZ ;  /* 0x000088809b597816 */ /* 0x008fca00000000ff */
[----:B------:R-:W-:-:S07]  /*3d10*/  IMAD R164, R89, R154, RZ ;  /* 0x0000009a59a47224 */ /* 0x000fce00078e02ff */
.L_x_103:
[----:B------:R-:W-:Y:S05]  /*3d20*/  BSYNC B1 ;  /* 0x0000000000017941 */ /* 0x000fea0003800000 */
.L_x_102:
[----:B---3--:R-:W-:Y:S01]  /*3d30*/  @!P3 IMAD R89, R124, R153, R164 ;  /* 0x000000997c59b224 */ /* 0x008fe200078e02a4 */
[----:B------:R-:W-:Y:S04]  /*3d40*/  BSSY B1, `(.L_x_104) ;  /* 0x0000006000017945 */ /* 0x000fe80003800000 */
[----:B------:R3:W-:Y:S01]  /*3d50*/  @!P3 STG.E.U8 desc[UR36][R158.64+0x48], R89 ;  /* 0x000048599e00b986 */ /* 0x0007e2000c101124 */
[----:B------:R-:W-:Y:S05]  /*3d60*/  @P5 BRA `(.L_x_105) ;  /* 0x00000000000c5947 */ /* 0x000fea0003800000 */
[----:B--2---:R-:W3:Y:S02]  /*3d70*/  LDG.E.U8 R155, desc[UR36][R22.64+0x49] ;  /* 0x00004924169b7981 */ /* 0x004ee4000c1e1100 */
[----:B---3--:R-:W-:-:S05]  /*3d80*/  PRMT R89, R155, 0x8880, RZ ;  /* 0x000088809b597816 */ /* 0x008fca00000000ff */
[----:B------:R-:W-:-:S07]  /*3d90*/  IMAD R164, R89, R154, RZ ;  /* 0x0000009a59a47224 */ /* 0x000fce00078e02ff */
.L_x_105:
[----:B------:R-:W-:Y:S05]  /*3da0*/  BSYNC B1 ;  /* 0x0000000000017941 */ /* 0x000fea0003800000 */
.L_x_104:
[----:B------:R-:W-:Y:S01]  /*3db0*/  @!P5 IMAD R125, R125, R153, R164 ;  /* 0x000000997d7dd224 */ /* 0x000fe200078e02a4 */
[----:B------:R-:W-:Y:S04]  /*3dc0*/  BSSY B1, `(.L_x_106) ;  /* 0x0000006000017945 */ /* 0x000fe80003800000 */
[----:B------:R0:W-:Y:S01]  /*3dd0*/  @!P5 STG.E.U8 desc[UR36][R158.64+0x49], R125 ;  /* 0x0000497d9e00d986 */ /* 0x0001e2000c101124 */
[----:B------:R-:W-:Y:S05]  /*3de0*/  @P2 BRA `(.L_x_107) ;  /* 0x00000000000c2947 */ /* 0x000fea0003800000 */
[----:B--2---:R-:W3:Y:S02]  /*3df0*/  LDG.E.U8 R155, desc[UR36][R162.64+0x48] ;  /* 0x00004824a29b7981 */ /* 0x004ee4000c1e1100 */
[----:B---3--:R-:W-:-:S05]  /*3e00*/  PRMT R89, R155, 0x8880, RZ ;  /* 0x000088809b597816 */ /* 0x008fca00000000ff */
[----:B------:R-:W-:-:S07]  /*3e10*/  IMAD R164, R89, R154, RZ ;  /* 0x0000009a59a47224 */ /* 0x000fce00078e02ff */
.L_x_107:
[----:B------:R-:W-:Y:S05]  /*3e20*/  BSYNC B1 ;  /* 0x0000000000017941 */ /* 0x000fea0003800000 */
.L_x_106:
        /* <DEDUP_REMOVED lines=11> */
.L_x_109:
[----:B------:R-:W-:Y:S05]  /*3ee0*/  BSYNC B1 ;  /* 0x0000000000017941 */ /* 0x000fea0003800000 */
.L_x_108:
[----:B------:R-:W-:Y:S01]  /*3ef0*/  @!P4 IMAD R127, R127, R153, R164 ;  /* 0x000000997f7fc224 */ /* 0x000fe200078e02a4 */
[----:B------:R-:W-:Y:S04]  /*3f00*/  BSSY B1, `(.L_x_110) ;  /* 0x0000006000017945 */ /* 0x000fe80003800000 */
[----:B------:R0:W-:Y:S01]  /*3f10*/  @!P4 STG.E.U8 desc[UR36][R8.64+0x49], R127 ;  /* 0x0000497f0800c986 */ /* 0x0001e2000c101124 */
[----:B------:R-:W-:Y:S05]  /*3f20*/  @P3 BRA `(.L_x_111) ;  /* 0x00000000000c3947 */ /* 0x000fea0003800000 */
[----:B--2---:R-:W3:Y:S02]  /*3f30*/  LDG.E.U8 R155, desc[UR36][R22.64+0x50] ;  /* 0x00005024169b7981 */ /* 0x004ee4000c1e1100 */
[----:B---3--:R-:W-:-:S05]  /*3f40*/  PRMT R89, R155, 0x8880, RZ ;  /* 0x000088809b597816 */ /* 0x008fca00000000ff */
[----:B------:R-:W-:-:S07]  /*3f50*/  IMAD R164, R89, R154, RZ ;  /* 0x0000009a59a47224 */ /* 0x000fce00078e02ff */
.L_x_111:
[----:B------:R-:W-:Y:S05]  /*3f60*/  BSYNC B1 ;  /* 0x0000000000017941 */ /* 0x000fea0003800000 */
.L_x_110:
[----:B---3--:R-:W-:Y:S01]  /*3f70*/  @!P3 IMAD R89, R128, R153, R164 ;  /* 0x000000998059b224 */ /* 0x008fe200078e02a4 */
[----:B------:R-:W-:Y:S04]  /*3f80*/  BSSY B1, `(.L_x_112) ;  /* 0x0000006000017945 */ /* 0x000fe80003800000 */
[----:B------:R3:W-:Y:S01]  /*3f90*/  @!P3 STG.E.U8 desc[UR36][R158.64+0x50], R89 ;  /* 0x000050599e00b986 */ /* 0x0007e2000c101124 */
[----:B------:R-:W-:Y:S05]  /*3fa0*/  @P5 BRA `(.L_x_113) ;  /* 0x00000000000c5947 */ /* 0x000fea0003800000 */
[----:B--2---:R-:W3:Y:S02]  /*3fb0*/  LDG.E.U8 R155, desc[UR36][R22.64+0x51] ;  /* 0x00005124169b7981 */ /* 0x004ee4000c1e1100 */
[----:B---3--:R-:W-:-:S05]  /*3fc0*/  PRMT R89, R155, 0x8880, RZ ;  /* 0x000088809b597816 */ /* 0x008fca00000000ff */
[----:B------:R-:W-:-:S07]  /*3fd0*/  IMAD R164, R89, R154, RZ ;  /* 0x0000009a59a47224 */ /* 0x000fce00078e02ff */
.L_x_113:
[----:B------:R-:W-:Y:S05]  /*3fe0*/  BSYNC B1 ;  /* 0x0000000000017941 */ /* 0x000fea0003800000 */
.L_x_112:
[----:B------:R-:W-:Y:S01]  /*3ff0*/  @!P5 IMAD R129, R129, R153, R164 ;  /* 0x000000998181d224 */ /* 0x000fe200078e02a4 */
[----:B------:R-:W-:Y:S04]  /*4000*/  BSSY B1, `(.L_x_114) ;  /* 0x0000006000017945 */ /* 0x000fe80003800000 */
[----:B------:R0:W-:Y:S01]  /*4010*/  @!P5 STG.E.U8 desc[UR36][R158.64+0x51], R129 ;  /* 0x000051819e00d986 */ /* 0x0001e2000c101124 */
[----:B------:R-:W-:Y:S05]  /*4020*/  @P2 BRA `(.L_x_115) ;  /* 0x00000000000c2947 */ /* 0x000fea0003800000 */
[----:B--2---:R-:W3:Y:S02]  /*4030*/  LDG.E.U8 R155, desc[UR36][R162.64+0x50] ;  /* 0x00005024a29b7981 */ /* 0x004ee4000c1e1100 */
[----:B---3--:R-:W-:-:S05]  /*4040*/  PRMT R89, R155, 0x8880, RZ ;  /* 0x000088809b597816 */ /* 0x008fca00000000ff */
[----:B------:R-:W-:-:S07]  /*4050*/  IMAD R164, R89, R154, RZ ;  /* 0x0000009a59a47224 */ /* 0x000fce00078e02ff */
.L_x_115:
[----:B------:R-:W-:Y:S05]  /*4060*/  BSYNC B1 ;  /* 0x0000000000017941 */ /* 0x000fea0003800000 */
.L_x_114:
        /* <DEDUP_REMOVED lines=11> */
.L_x_117:
[----:B------:R-:W-:Y:S05]  /*4120*/  BSYNC B1 ;  /* 0x0000000000017941 */ /* 0x000fea0003800000 */
.L_x_116:
[----:B------:R-:W-:Y:S01]  /*4130*/  @!P4 IMAD R131, R131, R153, R164 ;  /* 0x000000998383c224 */ /* 0x000fe200078e02a4 */
[----:B------:R-:W-:Y:S04]  /*4140*/  BSSY B1, `(.L_x_118) ;  /* 0x0000006000017945 */ /* 0x000fe80003800000 */
[----:B------:R0:W-:Y:S01]  /*4150*/  @!P4 STG.E.U8 desc[UR36][R8.64+0x51], R131 ;  /* 0x000051830800c986 */ /* 0x0001e2000c101124 */
[----:B------:R-:W-:Y:S05]  /*4160*/  @P3 BRA `(.L_x_119) ;  /* 0x00000000000c3947 */ /* 0x000fea0003800000 */
[----:B--2---:R-:W3:Y:S02]  /*4170*/  LDG.E.U8 R155, desc[UR36][R22.64+0x58] ;  /* 0x00005824169b7981 */ /* 0x004ee4000c1e1100 */
[----:B---3--:R-:W-:-:S05]  /*4180*/  PRMT R89, R155, 0x8880, RZ ;  /* 0x000088809b597816 */ /* 0x008fca00000000ff */
[----:B------:R-:W-:-:S07]  /*4190*/  IMAD R164, R89, R154, RZ ;  /* 0x0000009a59a47224 */ /* 0x000fce00078e02ff */
.L_x_119:
[----:B------:R-:W-:Y:S05]  /*41a0*/  BSYNC B1 ;  /* 0x0000000000017941 */ /* 0x000fea0003800000 */
.L_x_118:
[----:B---3--:R-:W-:Y:S01]  /*41b0*/  @!P3 IMAD R89, R132, R153, R164 ;  /* 0x000000998459b224 */ /* 0x008fe200078e02a4 */
[----:B------:R-:W-:Y:S04]  /*41c0*/  BSSY B1, `(.L_x_120) ;  /* 0x0000006000017945 */ /* 0x000fe80003800000 */
[----:B------:R3:W-:Y:S01]  /*41d0*/  @!P3 STG.E.U8 desc[UR36][R158.64+0x58], R89 ;  /* 0x000058599e00b986 */ /* 0x0007e2000c101124 */
[----:B------:R-:W-:Y:S05]  /*41e0*/  @P5 BRA `(.L_x_121) ;  /* 0x00000000000c5947 */ /* 0x000fea0003800000 */
[----:B--2---:R-:W3:Y:S02]  /*41f0*/  LDG.E.U8 R155, desc[UR36][R22.64+0x59] ;  /* 0x00005924169b7981 */ /* 0x004ee4000c1e1100 */
[----:B---3--:R-:W-:-:S05]  /*4200*/  PRMT R89, R155, 0x8880, RZ ;  /* 0x000088809b597816 */ /* 0x008fca00000000ff */
[----:B------:R-:W-:-:S07]  /*4210*/  IMAD R164, R89, R154, RZ ;  /* 0x0000009a59a47224 */ /* 0x000fce00078e02ff */
.L_x_121:
[----:B------:R-:W-:Y:S05]  /*4220*/  BSYNC B1 ;  /* 0x0000000000017941 */ /* 0x000fea0003800000 */
.L_x_120:
[----:B------:R-:W-:Y:S01]  /*4230*/  @!P5 IMAD R133, R133, R153, R164 ;  /* 0x000000998585d224 */ /* 0x000fe200078e02a4 */
[----:B------:R-:W-:Y:S04]  /*4240*/  BSSY B1, `(.L_x_122) ;  /* 0x0000006000017945 */ /* 0x000fe80003800000 */
[----:B------:R0:W-:Y:S01]  /*4250*/  @!P5 STG.E.U8 desc[UR36][R158.64+0x59], R133 ;  /* 0x000059859e00d986 */ /* 0x0001e2000c101124 */
[----:B------:R-:W-:Y:S05]  /*4260*/  @P2 BRA `(.L_x_123) ;  /* 0x00000000000c2947 */ /* 0x000fea0003800000 */
[----:B--2---:R-:W3:Y:S02]  /*4270*/  LDG.E.U8 R155, desc[UR36][R162.64+0x58] ;  /* 0x00005824a29b7981 */ /* 0x004ee4000c1e1100 */
[----:B---3--:R-:W-:-:S05]  /*4280*/  PRMT R89, R155, 0x8880, RZ ;  /* 0x000088809b597816 */ /* 0x008fca00000000ff */
[----:B------:R-:W-:-:S07]  /*4290*/  IMAD R164, R89, R154, RZ ;  /* 0x0000009a59a47224 */ /* 0x000fce00078e02ff */
.L_x_123:
[----:B------:R-:W-:Y:S05]  /*42a0*/  BSYNC B1 ;  /* 0x0000000000017941 */ /* 0x000fea0003800000 */
.L_x_122:
        /* <DEDUP_REMOVED lines=11> */
.L_x_125:
[----:B------:R-:W-:Y:S05]  /*4360*/  BSYNC B1 ;  /* 0x0000000000017941 */ /* 0x000fea0003800000 */
.L_x_124:
[----:B------:R-:W-:Y:S01]  /*4370*/  @!P4 IMAD R135, R135, R153, R164 ;  /* 0x000000998787c224 */ /* 0x000fe200078e02a4 */
[----:B------:R-:W-:Y:S04]  /*4380*/  BSSY B1, `(.L_x_126) ;  /* 0x0000006000017945 */ /* 0x000fe80003800000 */
[----:B------:R0:W-:Y:S01]  /*4390*/  @!P4 STG.E.U8 desc[UR36][R8.64+0x59], R135 ;  /* 0x000059870800c986 */ /* 0x0001e2000c101124 */
[----:B------:R-:W-:Y:S05]  /*43a0*/  @P3 BRA `(.L_x_127) ;  /* 0x00000000000c3947 */ /* 0x000fea0003800000 */
[----:B--2---:R-:W3:Y:S02]  /*43b0*/  LDG.E.U8 R155, desc[UR36][R22.64+0x60] ;  /* 0x00006024169b7981 */ /* 0x004ee4000c1e1100 */
[----:B---3--:R-:W-:-:S05]  /*43c0*/  PRMT R89, R155, 0x8880, RZ ;  /* 0x000088809b597816 */ /* 0x008fca00000000ff */
[----:B------:R-:W-:-:S07]  /*43d0*/  IMAD R164, R89, R154, RZ ;  /* 0x0000009a59a47224 */ /* 0x000fce00078e02ff */
.L_x_127:
[----:B------:R-:W-:Y:S05]  /*43e0*/  BSYNC B1 ;  /* 0x0000000000017941 */ /* 0x000fea0003800000 */
.L_x_126:
[----:B---3--:R-:W-:Y:S01]  /*43f0*/  @!P3 IMAD R89, R136, R153, R164 ;  /* 0x000000998859b224 */ /* 0x008fe200078e02a4 */
[----:B------:R-:W-:Y:S04]  /*4400*/  BSSY B1, `(.L_x_128) ;  /* 0x0000006000017945 */ /* 0x000fe80003800000 */
[----:B------:R3:W-:Y:S01]  /*4410*/  @!P3 STG.E.U8 desc[UR36][R158.64+0x60], R89 ;  /* 0x000060599e00b986 */ /* 0x0007e2000c101124 */
[----:B------:R-:W-:Y:S05]  /*4420*/  @P5 BRA `(.L_x_129) ;  /* 0x00000000000c5947 */ /* 0x000fea0003800000 */
[----:B--2---:R-:W3:Y:S02]  /*4430*/  LDG.E.U8 R155, desc[UR36][R22.64+0x61] ;  /* 0x00006124169b7981 */ /* 0x004ee4000c1e1100 */
[----:B---3--:R-:W-:-:S05]  /*4440*/  PRMT R89, R155, 0x8880, RZ ;  /* 0x000088809b597816 */ /* 0x008fca00000000ff */
[----:B------:R-:W-:-:S07]  /*4450*/  IMAD R164, R89, R154, RZ ;  /* 0x0000009a59a47224 */ /* 0x000fce00078e02ff */
.L_x_129:
[----:B------:R-:W-:Y:S05]  /*4460*/  BSYNC B1 ;  /* 0x0000000000017941 */ /* 0x000fea0003800000 */
.L_x_128:
[----:B------:R-:W-:Y:S01]  /*4470*/  @!P5 IMAD R137, R137, R153, R164 ;  /* 0x000000998989d224 */ /* 0x000fe200078e02a4 */
[----:B------:R-:W-:Y:S04]  /*4480*/  BSSY B1, `(.L_x_130) ;  /* 0x0000006000017945 */ /* 0x000fe80003800000 */
[----:B------:R0:W-:Y:S01]  /*4490*/  @!P5 STG.E.U8 desc[UR36][R158.64+0x61], R137 ;  /* 0x000061899e00d986 */ /* 0x0001e2000c101124 */
[----:B------:R-:W-:Y:S05]  /*44a0*/  @P2 BRA `(.L_x_131) ;  /* 0x00000000000c2947 */ /* 0x000fea0003800000 */
[----:B--2---:R-:W3:Y:S02]  /*44b0*/  LDG.E.U8 R155, desc[UR36][R162.64+0x60] ;  /* 0x00006024a29b7981 */ /* 0x004ee4000c1e1100 */
[----:B---3--:R-:W-:-:S05]  /*44c0*/  PRMT R89, R155, 0x8880, RZ ;  /* 0x000088809b597816 */ /* 0x008fca00000000ff */
[----:B------:R-:W-:-:S07]  /*44d0*/  IMAD R164, R89, R154, RZ ;  /* 0x0000009a59a47224 */ /* 0x000fce00078e02ff */
.L_x_131:
[----:B------:R-:W-:Y:S05]  /*44e0*/  BSYNC B1 ;  /* 0x0000000000017941 */ /* 0x000fea0003800000 */
.L_x_130:
        /* <DEDUP_REMOVED lines=11> */
.L_x_133:
[----:B------:R-:W-:Y:S05]  /*45a0*/  BSYNC B1 ;  /* 0x0000000000017941 */ /* 0x000fea0003800000 */
.L_x_132:
[----:B------:R-:W-:Y:S01]  /*45b0*/  @!P4 IMAD R139, R139, R153, R164 ;  /* 0x000000998b8bc224 */ /* 0x000fe200078e02a4 */
[----:B------:R-:W-:Y:S04]  /*45c0*/  BSSY B1, `(.L_x_134) ;  /* 0x0000006000017945 */ /* 0x000fe80003800000 */
[----:B------:R0:W-:Y:S01]  /*45d0*/  @!P4 STG.E.U8 desc[UR36][R8.64+0x61], R139 ;  /* 0x0000618b0800c986 */ /* 0x0001e2000c101124 */
[----:B------:R-:W-:Y:S05]  /*45e0*/  @P3 BRA `(.L_x_135) ;  /* 0x00000000000c3947 */ /* 0x000fea0003800000 */
[----:B--2---:R-:W3:Y:S02]  /*45f0*/  LDG.E.U8 R155, desc[UR36][R22.64+0x68] ;  /* 0x00006824169b7981 */ /* 0x004ee4000c1e1100 */
[----:B---3--:R-:W-:-:S05]  /*4600*/  PRMT R89, R155, 0x8880, RZ ;  /* 0x000088809b597816 */ /* 0x008fca00000000ff */
[----:B------:R-:W-:-:S07]  /*4610*/  IMAD R164, R89, R154, RZ ;  /* 0x0000009a59a47224 */ /* 0x000fce00078e02ff */
.L_x_135:
[----:B------:R-:W-:Y:S05]  /*4620*/  BSYNC B1 ;  /* 0x0000000000017941 */ /* 0x000fea0003800000 */
.L_x_134:
[----:B---3--:R-:W-:Y:S01]  /*4630*/  @!P3 IMAD R89, R140, R153, R164 ;  /* 0x000000998c59b224 */ /* 0x008fe200078e02a4 */
[----:B------:R-:W-:Y:S04]  /*4640*/  BSSY B1, `(.L_x_136) ;  /* 0x0000006000017945 */ /* 0x000fe80003800000 */
[----:B------:R3:W-:Y:S01]  /*4650*/  @!P3 STG.E.U8 desc[UR36][R158.64+0x68], R89 ;  /* 0x000068599e00b986 */ /* 0x0007e2000c101124 */
[----:B------:R-:W-:Y:S05]  /*4660*/  @P5 BRA `(.L_x_137) ;  /* 0x00000000000c5947 */ /* 0x000fea0003800000 */
[----:B--2---:R-:W3:Y:S02]  /*4670*/  LDG.E.U8 R155, desc[UR36][R22.64+0x69] ;  /* 0x00006924169b7981 */ /* 0x004ee4000c1e1100 */
[----:B---3--:R-:W-:-:S05]  /*4680*/  PRMT R89, R155, 0x8880, RZ ;  /* 0x000088809b597816 */ /* 0x008fca00000000ff */
[----:B------:R-:W-:-:S07]  /*4690*/  IMAD R164, R89, R154, RZ ;  /* 0x0000009a59a47224 */ /* 0x000fce00078e02ff */
.L_x_137:
[----:B------:R-:W-:Y:S05]  /*46a0*/  BSYNC B1 ;  /* 0x0000000000017941 */ /* 0x000fea0003800000 */
.L_x_136:
[----:B------:R-:W-:Y:S01]  /*46b0*/  @!P5 IMAD R141, R141, R153, R164 ;  /* 0x000000998d8dd224 */ /* 0x000fe200078e02a4 */
[----:B------:R-:W-:Y:S04]  /*46c0*/  BSSY B1, `(.L_x_138) ;  /* 0x0000006000017945 */ /* 0x000fe80003800000 */
[----:B------:R0:W-:Y:S01]  /*46d0*/  @!P5 STG.E.U8 desc[UR36][R158.64+0x69], R141 ;  /* 0x0000698d9e00d986 */ /* 0x0001e2000c101124 */
[----:B------:R-:W-:Y:S05]  /*46e0*/  @P2 BRA `(.L_x_139) ;  /* 0x00000000000c2947 */ /* 0x000fea0003800000 */
[----:B--2---:R-:W3:Y:S02]  /*46f0*/  LDG.E.U8 R155, desc[UR36][R162.64+0x68] ;  /* 0x00006824a29b7981 */ /* 0x004ee4000c1e1100 */
[----:B---3--:R-:W-:-:S05]  /*4700*/  PRMT R89, R155, 0x8880, RZ ;  /* 0x000088809b597816 */ /* 0x008fca00000000ff */
[----:B------:R-:W-:-:S07]  /*4710*/  IMAD R164, R89, R154, RZ ;  /* 0x0000009a59a47224 */ /* 0x000fce00078e02ff */
.L_x_139:
[----:B------:R-:W-:Y:S05]  /*4720*/  BSYNC B1 ;  /* 0x0000000000017941 */ /* 0x000fea0003800000 */
.L_x_138:
        /* <DEDUP_REMOVED lines=11> */
.L_x_141:
[----:B------:R-:W-:Y:S05]  /*47e0*/  BSYNC B1 ;  /* 0x0000000000017941 */ /* 0x000fea0003800000 */
.L_x_140:
[----:B------:R-:W-:Y:S01]  /*47f0*/  @!P4 IMAD R143, R143, R153, R164 ;  /* 0x000000998f8fc224 */ /* 0x000fe200078e02a4 */
[----:B------:R-:W-:Y:S04]  /*4800*/  BSSY B1, `(.L_x_142) ;  /* 0x0000006000017945 */ /* 0x000fe80003800000 */
[----:B------:R0:W-:Y:S01]  /*4810*/  @!P4 STG.E.U8 desc[UR36][R8.64+0x69], R143 ;  /* 0x0000698f0800c986 */ /* 0x0001e2000c101124 */
[----:B------:R-:W-:Y:S05]  /*4820*/  @P3 BRA `(.L_x_143) ;  /* 0x00000000000c3947 */ /* 0x000fea0003800000 */
[----:B--2---:R-:W3:Y:S02]  /*4830*/  LDG.E.U8 R155, desc[UR36][R22.64+0x70] ;  /* 0x00007024169b7981 */ /* 0x004ee4000c1e1100 */
[----:B---3--:R-:W-:-:S05]  /*4840*/  PRMT R89, R155, 0x8880, RZ ;  /* 0x000088809b597816 */ /* 0x008fca00000000ff */
[----:B------:R-:W-:-:S07]  /*4850*/  IMAD R164, R89, R154, RZ ;  /* 0x0000009a59a47224 */ /* 0x000fce00078e02ff */
.L_x_143:
[----:B------:R-:W-:Y:S05]  /*4860*/  BSYNC B1 ;  /* 0x0000000000017941 */ /* 0x000fea0003800000 */
.L_x_142:
[----:B---3--:R-:W-:Y:S01]  /*4870*/  @!P3 IMAD R89, R144, R153, R164 ;  /* 0x000000999059b224 */ /* 0x008fe200078e02a4 */
[----:B------:R-:W-:Y:S04]  /*4880*/  BSSY B1, `(.L_x_144) ;  /* 0x0000006000017945 */ /* 0x000fe80003800000 */
[----:B------:R3:W-:Y:S01]  /*4890*/  @!P3 STG.E.U8 desc[UR36][R158.64+0x70], R89 ;  /* 0x000070599e00b986 */ /* 0x0007e2000c101124 */
[----:B------:R-:W-:Y:S05]  /*48a0*/  @P5 BRA `(.L_x_145) ;  /* 0x00000000000c5947 */ /* 0x000fea0003800000 */
[----:B--2---:R-:W3:Y:S02]  /*48b0*/  LDG.E.U8 R155, desc[UR36][R22.64+0x71] ;  /* 0x00007124169b7981 */ /* 0x004ee4000c1e1100 */
[----:B---3--:R-:W-:-:S05]  /*48c0*/  PRMT R89, R155, 0x8880, RZ ;  /* 0x000088809b597816 */ /* 0x008fca00000000ff */
[----:B------:R-:W-:-:S07]  /*48d0*/  IMAD R164, R89, R154, RZ ;  /* 0x0000009a59a47224 */ /* 0x000fce00078e02ff */
.L_x_145:
[----:B------:R-:W-:Y:S05]  /*48e0*/  BSYNC B1 ;  /* 0x0000000000017941 */ /* 0x000fea0003800000 */
.L_x_144:
[----:B------:R-:W-:Y:S01]  /*48f0*/  @!P5 IMAD R145, R145, R153, R164 ;  /* 0x000000999191d224 */ /* 0x000fe200078e02a4 */
[----:B------:R-:W-:Y:S04]  /*4900*/  BSSY B1, `(.L_x_146) ;  /* 0x0000006000017945 */ /* 0x000fe80003800000 */
[----:B------:R0:W-:Y:S01]  /*4910*/  @!P5 STG.E.U8 desc[UR36][R158.64+0x71], R145 ;  /* 0x000071919e00d986 */ /* 0x0001e2000c101124 */
[----:B------:R-:W-:Y:S05]  /*4920*/  @P2 BRA `(.L_x_147) ;  /* 0x00000000000c2947 */ /* 0x000fea0003800000 */
[----:B--2---:R-:W3:Y:S02]  /*4930*/  LDG.E.U8 R155, desc[UR36][R162.64+0x70] ;  /* 0x00007024a29b7981 */ /* 0x004ee4000c1e1100 */
[----:B---3--:R-:W-:-:S05]  /*4940*/  PRMT R89, R155, 0x8880, RZ ;  /* 0x000088809b597816 */ /* 0x008fca00000000ff */
[----:B------:R-:W-:-:S07]  /*4950*/  IMAD R164, R89, R154, RZ ;  /* 0x0000009a59a47224 */ /* 0x000fce00078e02ff */
.L_x_147:
[----:B------:R-:W-:Y:S05]  /*4960*/  BSYNC B1 ;  /* 0x0000000000017941 */ /* 0x000fea0003800000 */
.L_x_146:
[----:B------:R-:W-:Y:S01]  /*4970*/  ISETP.LT.OR P4, PT, R152, 0x72, !P1 ;  /* 0x000000729800780c */ /* 0x000fe20004f81670 */
[----:B---3--:R-:W-:Y:S01]  /*4980*/  @!P2 IMAD R89, R146, R153, R164 ;  /* 0x000000999259a224 */ /* 0x008fe200078e02a4 */
[----:B------:R-:W-:Y:S01]  /*4990*/  BSSY B1, `(.L_x_148) ;  /* 0x000000b000017945 */ /* 0x000fe20003800000 */
[----:B------:R-:W-:Y:S02]  /*49a0*/  ISETP.LT.OR P3, PT, R152, 0x79, !P0 ;  /* 0x000000799800780c */ /* 0x000fe40004761670 */
[----:B----4-:R-:W-:Y:S01]  /*49b0*/  IADD3 R91, P5, R4, 0x80, RZ ;  /* 0x00000080045b7810 */ /* 0x010fe20007fbe0ff */
[----:B------:R3:W-:Y:S01]  /*49c0*/  @!P2 STG.E.U8 desc[UR36][R8.64+0x70], R89 ;  /* 0x000070590800a986 */ /* 0x0007e2000c101124 */
[C---:B------:R-:W-:Y:S02]  /*49d0*/  ISETP.LT.OR P2, PT, R152.reuse, 0x79, !P1 ;  /* 0x000000799800780c */ /* 0x040fe40004f41670 */
[C---:B------:R-:W-:Y:S02]  /*49e0*/  ISETP.LT.OR P0, PT, R152.reuse, 0x7a, !P0 ;  /* 0x0000007a9800780c */ /* 0x040fe40004701670 */
[----:B------:R-:W-:-:S02]  /*49f0*/  ISETP.LT.OR P1, PT, R152, 0x7a, !P1 ;  /* 0x0000007a9800780c */ /* 0x000fc40004f21670 */
[----:B------:R-:W-:Y:S11]  /*4a00*/  @P4 BRA `(.L_x_149) ;  /* 0x00000000000c4947 */ /* 0x000ff60003800000 */
[----:B--2---:R-:W3:Y:S02]  /*4a10*/  LDG.E.U8 R155, desc[UR36][R162.64+0x71] ;  /* 0x00007124a29b7981 */ /* 0x004ee4000c1e1100 */
[----:B---3--:R-:W-:-:S05]  /*4a20*/  PRMT R89, R155, 0x8880, RZ ;  /* 0x000088809b597816 */ /* 0x008fca00000000ff */
[----:B------:R-:W-:-:S07]  /*4a30*/  IMAD R164, R89, R154, RZ ;  /* 0x0000009a59a47224 */ /* 0x000fce00078e02ff */
.L_x_149:
[----:B------:R-:W-:Y:S05]  /*4a40*/  BSYNC B1 ;  /* 0x0000000000017941 */ /* 0x000fea0003800000 */
.L_x_148:
[----:B------:R-:W-:Y:S01]  /*4a50*/  @!P4 IMAD R147, R147, R153, R164 ;  /* 0x000000999393c224 */ /* 0x000fe200078e02a4 */
[----:B------:R-:W-:Y:S04]  /*4a60*/  BSSY B1, `(.L_x_150) ;  /* 0x0000006000017945 */ /* 0x000fe80003800000 */
[----:B------:R4:W-:Y:S01]  /*4a70*/  @!P4 STG.E.U8 desc[UR36][R8.64+0x71], R147 ;  /* 0x000071930800c986 */ /* 0x0009e2000c101124 */
[----:B------:R-:W-:Y:S05]  /*4a80*/  @P3 BRA `(.L_x_151) ;  /* 0x00000000000c3947 */ /* 0x000fea0003800000 */
[----:B--2---:R-:W3:Y:S02]  /*4a90*/  LDG.E.U8 R155, desc[UR36][R22.64+0x78] ;  /* 0x00007824169b7981 */ /* 0x004ee4000c1e1100 */
[----:B---3--:R-:W-:-:S05]  /*4aa0*/  PRMT R89, R155, 0x8880, RZ ;  /* 0x000088809b597816 */ /* 0x008fca00000000ff */
[----:B------:R-:W-:-:S07]  /*4ab0*/  IMAD R164, R89, R154, RZ ;  /* 0x0000009a59a47224 */ /* 0x000fce00078e02ff */
.L_x_151:
[----:B------:R-:W-:Y:S05]  /*4ac0*/  BSYNC B1 ;  /* 0x0000000000017941 */ /* 0x000fea0003800000 */
.L_x_150:
[----:B---3--:R-:W-:Y:S01]  /*4ad0*/  @!P3 IMAD R89, R148, R153, R164 ;  /* 0x000000999459b224 */ /* 0x008fe200078e02a4 */
[----:B------:R-:W-:Y:S01]  /*4ae0*/  BSSY B1, `(.L_x_152) ;  /* 0x0000007000017945 */ /* 0x000fe20003800000 */
[----:B0-----:R-:W-:-:S03]  /*4af0*/  IMAD.X R93, RZ, RZ, R5, P5 ;  /* 0x000000ffff5d7224 */ /* 0x001fc600028e0605 */
[----:B------:R0:W-:Y:S01]  /*4b00*/  @!P3 STG.E.U8 desc[UR36][R158.64+0x78], R89 ;  /* 0x000078599e00b986 */ /* 0x0001e2000c101124 */
[----:B------:R-:W-:Y:S05]  /*4b10*/  @P0 BRA `(.L_x_153) ;  /* 0x00000000000c0947 */ /* 0x000fea0003800000 */
[----:B--2---:R-:W2:Y:S02]  /*4b20*/  LDG.E.U8 R155, desc[UR36][R22.64+0x79] ;  /* 0x00007924169b7981 */ /* 0x004ea4000c1e1100 */
[----:B--2---:R-:W-:-:S05]  /*4b30*/  PRMT R5, R155, 0x8880, RZ ;  /* 0x000088809b057816 */ /* 0x004fca00000000ff */
[----:B------:R-:W-:-:S07]  /*4b40*/  IMAD R164, R5, R154, RZ ;  /* 0x0000009a05a47224 */ /* 0x000fce00078e02ff */
.L_x_153:
[----:B------:R-:W-:Y:S05]  /*4b50*/  BSYNC B1 ;  /* 0x0000000000017941 */ /* 0x000fea0003800000 */
.L_x_152:
[----:B------:R-:W-:Y:S01]  /*4b60*/  @!P0 IMAD R149, R149, R153, R164 ;  /* 0x0000009995958224 */ /* 0x000fe200078e02a4 */
[----:B------:R-:W-:Y:S01]  /*4b70*/  BSSY B1, `(.L_x_154) ;  /* 0x0000007000017945 */ /* 0x000fe20003800000 */
[----:B------:R-:W-:-:S03]  /*4b80*/  IMAD R4, R93, R156, RZ ;  /* 0x0000009c5d047224 */ /* 0x000fc600078e02ff */
[----:B------:R3:W-:Y:S01]  /*4b90*/  @!P0 STG.E.U8 desc[UR36][R158.64+0x79], R149 ;  /* 0x000079959e008986 */ /* 0x0007e2000c101124 */
[----:B------:R-:W-:Y:S05]  /*4ba0*/  @P2 BRA `(.L_x_155) ;  /* 0x00000000000c2947 */ /* 0x000fea0003800000 */
[----:B--2---:R-:W2:Y:S02]  /*4bb0*/  LDG.E.U8 R155, desc[UR36][R162.64+0x78] ;  /* 0x00007824a29b7981 */ /* 0x004ea4000c1e1100 */
[----:B--2---:R-:W-:-:S05]  /*4bc0*/  PRMT R5, R155, 0x8880, RZ ;  /* 0x000088809b057816 */ /* 0x004fca00000000ff */
[----:B------:R-:W-:-:S07]  /*4bd0*/  IMAD R164, R5, R154, RZ ;  /* 0x0000009a05a47224 */ /* 0x000fce00078e02ff */
.L_x_155:
[----:B------:R-:W-:Y:S05]  /*4be0*/  BSYNC B1 ;  /* 0x0000000000017941 */ /* 0x000fea0003800000 */
.L_x_154:
[----:B------:R-:W-:Y:S01]  /*4bf0*/  @!P2 IMAD R5, R150, R153, R164 ;  /* 0x000000999605a224 */ /* 0x000fe200078e02a4 */
[----:B------:R-:W-:Y:S01]  /*4c00*/  BSSY B1, `(.L_x_156) ;  /* 0x0000009000017945 */ /* 0x000fe20003800000 */
[C---:B------:R-:W-:Y:S02]  /*4c10*/  IMAD R23, R91.reuse, R157, R4 ;  /* 0x0000009d5b177224 */ /* 0x040fe400078e0204 */
[CC--:B------:R-:W-:Y:S01]  /*4c20*/  IMAD.WIDE.U32 R160, R91.reuse, R156.reuse, R160 ;  /* 0x0000009c5ba07225 */ /* 0x0c0fe200078e00a0 */
[----:B------:R0:W-:Y:S03]  /*4c30*/  @!P2 STG.E.U8 desc[UR36][R8.64+0x78], R5 ;  /* 0x000078050800a986 */ /* 0x0001e6000c101124 */
[----:B------:R-:W-:Y:S01]  /*4c40*/  IMAD.WIDE.U32 R156, R91, R156, R20 ;  /* 0x0000009c5b9c7225 */ /* 0x000fe200078e0014 */
[----:B------:R-:W-:Y:S06]  /*4c50*/  @P1 BRA `(.L_x_157) ;  /* 0x00000000000c1947 */ /* 0x000fec0003800000 */
[----:B--2---:R-:W0:Y:S02]  /*4c60*/  LDG.E.U8 R155, desc[UR36][R162.64+0x79] ;  /* 0x00007924a29b7981 */ /* 0x004e24000c1e1100 */
[----:B0-----:R-:W-:-:S05]  /*4c70*/  PRMT R5, R155, 0x8880, RZ ;  /* 0x000088809b057816 */ /* 0x001fca00000000ff */
[----:B------:R-:W-:-:S07]  /*4c80*/  IMAD R164, R5, R154, RZ ;  /* 0x0000009a05a47224 */ /* 0x000fce00078e02ff */
.L_x_157:
[----:B------:R-:W-:Y:S05]  /*4c90*/  BSYNC B1 ;  /* 0x0000000000017941 */ /* 0x000fea0003800000 */
.L_x_156:
[----:B------:R-:W-:Y:S01]  /*4ca0*/  @!P1 IMAD R151, R151, R153, R164 ;  /* 0x0000009997979224 */ /* 0x000fe200078e02a4 */
[----:B------:R-:W-:Y:S01]  /*4cb0*/  ISETP.GE.AND P2, PT, R3, 0x81, PT ;  /* 0x000000810300780c */ /* 0x000fe20003f46270 */
[----:B------:R-:W-:Y:S01]  /*4cc0*/  BSSY B1, `(.L_x_158) ;  /* 0x000000c000017945 */ /* 0x000fe20003800000 */
[----:B------:R-:W-:Y:S02]  /*4cd0*/  IADD3 R4, P5, R156, R12, RZ ;  /* 0x0000000c9c047210 */ /* 0x000fe40007fbe0ff */
[----:B------:R1:W-:Y:S01]  /*4ce0*/  @!P1 STG.E.U8 desc[UR36][R8.64+0x79], R151 ;  /* 0x0000799708009986 */ /* 0x0003e2000c101124 */
[----:B------:R-:W-:Y:S02]  /*4cf0*/  ISETP.LT.OR P1, PT, R152, 0x1, !P2 ;  /* 0x000000019800780c */ /* 0x000fe40005721670 */
[----:B0-----:R-:W-:Y:S02]  /*4d00*/  IADD3.X R5, R13, R157, R23, P5, !PT ;  /* 0x0000009d0d057210 */ /* 0x001fe40002ffe417 */
[----:B------:R-:W-:-:S02]  /*4d10*/  ISETP.GE.AND P0, PT, R3, 0x89, PT ;  /* 0x000000890300780c */ /* 0x000fc40003f06270 */
[----:B------:R-:W-:Y:S02]  /*4d20*/  IADD3 R12, P4, P3, R14, R12, R160 ;  /* 0x0000000c0e0c7210 */ /* 0x000fe40007b9e0a0 */
[----:B------:R-:W-:-:S05]  /*4d30*/  ISETP.LT.OR P5, PT, R152, 0x2, !P2 ;  /* 0x000000029800780c */ /* 0x000fca00057a1670 */
[----:B-1----:R-:W-:Y:S08]  /*4d40*/  @P1 BRA `(.L_x_159) ;  /* 0x00000000000c1947 */ /* 0x002ff00003800000 */
[----:B--2---:R-:W2:Y:S02]  /*4d50*/  LDG.E.U8 R155, desc[UR36][R4.64] ;  /* 0x00000024049b7981 */ /* 0x004ea4000c1e1100 */
[----:B--2---:R-:W-:-:S05]  /*4d60*/  PRMT R3, R155, 0x8880, RZ ;  /* 0x000088809b037816 */ /* 0x004fca00000000ff */
[----:B------:R-:W-:-:S07]  /*4d70*/  IMAD R164, R3, R154, RZ ;  /* 0x0000009a03a47224 */ /* 0x000fce00078e02ff */
.L_x_159:
[----:B------:R-:W-:Y:S05]  /*4d80*/  BSYNC B1 ;  /* 0x0000000000017941 */ /* 0x000fea0003800000 */
.L_x_158:
[----:B------:R-:W-:Y:S01]  /*4d90*/  @!P1 IMAD R3, R24, R153, R164 ;  /* 0x0000009918039224 */ /* 0x000fe200078e02a4 */
[----:B------:R-:W-:Y:S01]  /*4da0*/  BSSY B1, `(.L_x_160) ;  /* 0x0000007000017945 */ /* 0x000fe20003800000 */
[----:B------:R-:W-:-:S03]  /*4db0*/  IMAD.IADD R160, R23, 0x1, R161 ;  /* 0x0000000117a07824 */ /* 0x000fc600078e02a1 */
[----:B------:R0:W-:Y:S01]  /*4dc0*/  @!P1 STG.E.U8 desc[UR36][R6.64], R3 ;  /* 0x0000000306009986 */ /* 0x0001e2000c101124 */
[----:B------:R-:W-:Y:S05]  /*4dd0*/  @P5 BRA `(.L_x_161) ;  /* 0x00000000000c5947 */ /* 0x000fea0003800000 */
[----:B--2---:R-:W0:Y:S02]  /*4de0*/  LDG.E.U8 R155, desc[UR36][R4.64+0x1] ;  /* 0x00000124049b7981 */ /* 0x004e24000c1e1100 */
[----:B0-----:R-:W-:-:S05]  /*4df0*/  PRMT R3, R155, 0x8880, RZ ;  /* 0x000088809b037816 */ /* 0x001fca00000000ff */
[----:B------:R-:W-:-:S07]  /*4e00*/  IMAD R164, R3, R154, RZ ;  /* 0x0000009a03a47224 */ /* 0x000fce00078e02ff */
.L_x_161:
[----:B------:R-:W-:Y:S05]  /*4e10*/  BSYNC B1 ;  /* 0x0000000000017941 */ /* 0x000fea0003800000 */
.L_x_160:
[C---:B------:R-:W-:Y:S01]  /*4e20*/  ISETP.LT.OR P1, PT, R152.reuse, 0x1, !P0 ;  /* 0x000000019800780c */ /* 0x040fe20004721670 */
[----:B------:R-:W-:Y:S01]  /*4e30*/  @!P5 IMAD R25, R25, R153, R164 ;  /* 0x000000991919d224 */ /* 0x000fe200078e02a4 */
[----:B------:R-:W-:Y:S01]  /*4e40*/  BSSY B1, `(.L_x_162) ;  /* 0x000000a000017945 */ /* 0x000fe20003800000 */
[----:B------:R-:W-:Y:S02]  /*4e50*/  IADD3.X R13, R21, R13, R160, P4, P3 ;  /* 0x0000000d150d7210 */ /* 0x000fe400027e64a0 */
[C---:B------:R-:W-:Y:S01]  /*4e60*/  ISETP.LT.OR P4, PT, R152.reuse, 0x2, !P0 ;  /* 0x000000029800780c */ /* 0x040fe20004781670 */
[----:B------:R1:W-:Y:S01]  /*4e70*/  @!P5 STG.E.U8 desc[UR36][R6.64+0x1], R25 ;  /* 0x000001190600d986 */ /* 0x0003e2000c101124 */
[C---:B------:R-:W-:Y:S02]  /*4e80*/  ISETP.LT.OR P5, PT, R152.reuse, 0x9, !P2 ;  /* 0x000000099800780c */ /* 0x040fe400057a1670 */
[----:B------:R-:W-:-:S04]  /*4e90*/  ISETP.LT.OR P3, PT, R152, 0xa, !P2 ;  /* 0x0000000a9800780c */ /* 0x000fc80005761670 */
[----:B------:R-:W-:Y:S09]  /*4ea0*/  @P1 BRA `(.L_x_163) ;  /* 0x00000000000c1947 */ /* 0x000ff20003800000 */
[----:B--2---:R-:W0:Y:S02]  /*4eb0*/  LDG.E.U8 R155, desc[UR36][R12.64] ;  /* 0x000000240c9b7981 */ /* 0x004e24000c1e1100 */
[----:B0-----:R-:W-:-:S05]  /*4ec0*/  PRMT R3, R155, 0x8880, RZ ;  /* 0x000088809b037816 */ /* 0x001fca00000000ff */
[----:B------:R-:W-:-:S07]  /*4ed0*/  IMAD R164, R3, R154, RZ ;  /* 0x0000009a03a47224 */ /* 0x000fce00078e02ff */
.L_x_163:
[----:B------:R-:W-:Y:S05]  /*4ee0*/  BSYNC B1 ;  /* 0x0000000000017941 */ /* 0x000fea0003800000 */
.L_x_162:
[----:B0-----:R-:W-:Y:S01]  /*4ef0*/  @!P1 IMAD R3, R26, R153, R164 ;  /* 0x000000991a039224 */ /* 0x001fe200078e02a4 */
[----:B------:R-:W-:Y:S04]  /*4f00*/  BSSY B1, `(.L_x_164) ;  /* 0x0000006000017945 */ /* 0x000fe80003800000 */
[----:B------:R0:W-:Y:S01]  /*4f10*/  @!P1 STG.E.U8 desc[UR36][R10.64], R3 ;  /* 0x000000030a009986 */ /* 0x0001e2000c101124 */
[----:B------:R-:W-:Y:S05]  /*4f20*/  @P4 BRA `(.L_x_165) ;  /* 0x00000000000c4947 */ /* 0x000fea0003800000 */
[----:B--2---:R-:W0:Y:S02]  /*4f30*/  LDG.E.U8 R155, desc[UR36][R12.64+0x1] ;  /* 0x000001240c9b7981 */ /* 0x004e24000c1e1100 */
[----:B0-----:R-:W-:-:S05]  /*4f40*/  PRMT R3, R155, 0x8880, RZ ;  /* 0x000088809b037816 */ /* 0x001fca00000000ff */
[----:B------:R-:W-:-:S07]  /*4f50*/  IMAD R164, R3, R154, RZ ;  /* 0x0000009a03a47224 */ /* 0x000fce00078e02ff */
.L_x_165:
[----:B------:R-:W-:Y:S05]  /*4f60*/  BSYNC B1 ;  /* 0x0000000000017941 */ /* 0x000fea0003800000 */
.L_x_164:
[----:B------:R-:W-:Y:S01]  /*4f70*/  @!P4 IMAD R27, R27, R153, R164 ;  /* 0x000000991b1bc224 */ /* 0x000fe200078e02a4 */
[----:B------:R-:W-:Y:S04]  /*4f80*/  BSSY B1, `(.L_x_166) ;  /* 0x0000006000017945 */ /* 0x000fe80003800000 */
[----:B------:R0:W-:Y:S01]  /*4f90*/  @!P4 STG.E.U8 desc[UR36][R10.64+0x1], R27 ;  /* 0x0000011b0a00c986 */ /* 0x0001e2000c101124 */
[----:B------:R-:W-:Y:S05]  /*4fa0*/  @P5 BRA `(.L_x_167) ;  /* 0x00000000000c5947 */ /* 0x000fea0003800000 */
[----:B--2---:R-:W0:Y:S02]  /*4fb0*/  LDG.E.U8 R155, desc[UR36][R4.64+0x8] ;  /* 0x00000824049b7981 */ /* 0x004e24000c1e1100 */
[----:B0-----:R-:W-:-:S05]  /*4fc0*/  PRMT R3, R155, 0x8880, RZ ;  /* 0x000088809b037816 */ /* 0x001fca00000000ff */
[----:B------:R-:W-:-:S07]  /*4fd0*/  IMAD R164, R3, R154, RZ ;  /* 0x0000009a03a47224 */ /* 0x000fce00078e02ff */
.L_x_167:
[----:B------:R-:W-:Y:S05]  /*4fe0*/  BSYNC B1 ;  /* 0x0000000000017941 */ /* 0x000fea0003800000 */
.L_x_166:
[----:B0-----:R-:W-:Y:S01]  /*4ff0*/  @!P5 IMAD R3, R28, R153, R164 ;  /* 0x000000991c03d224 */ /* 0x001fe200078e02a4 */
[----:B------:R-:W-:Y:S04]  /*5000*/  BSSY B1, `(.L_x_168) ;  /* 0x0000006000017945 */ /* 0x000fe80003800000 */
[----:B------:R0:W-:Y:S01]  /*5010*/  @!P5 STG.E.U8 desc[UR36][R6.64+0x8], R3 ;  /* 0x000008030600d986 */ /* 0x0001e2000c101124 */
[----:B------:R-:W-:Y:S05]  /*5020*/  @P3 BRA `(.L_x_169) ;  /* 0x00000000000c3947 */ /* 0x000fea0003800000 */
[----:B--2---:R-:W0:Y:S02]  /*5030*/  LDG.E.U8 R155, desc[UR36][R4.64+0x9] ;  /* 0x00000924049b7981 */ /* 0x004e24000c1e1100 */
[----:B0-----:R-:W-:-:S05]  /*5040*/  PRMT R3, R155, 0x8880, RZ ;  /* 0x000088809b037816 */ /* 0x001fca00000000ff */
[----:B------:R-:W-:-:S07]  /*5050*/  IMAD R164, R3, R154, RZ ;  /* 0x0000009a03a47224 */ /* 0x000fce00078e02ff */
.L_x_169:
[----:B------:R-:W-:Y:S05]  /*5060*/  BSYNC B1 ;  /* 0x0000000000017941 */ /* 0x000fea0003800000 */
.L_x_168:
[C---:B------:R-:W-:Y:S01]  /*5070*/  ISETP.LT.OR P5, PT, R152.reuse, 0x9, !P0 ;  /* 0x000000099800780c */ /* 0x040fe200047a1670 */
[----:B------:R-:W-:Y:S01]  /*5080*/  @!P3 IMAD R29, R29, R153, R164 ;  /* 0x000000991d1db224 */ /* 0x000fe200078e02a4 */
[----:B------:R-:W-:Y:S01]  /*5090*/  BSSY B1, `(.L_x_170) ;  /* 0x0000009000017945 */ /* 0x000fe20003800000 */
[C---:B------:R-:W-:Y:S02]  /*50a0*/  ISETP.LT.OR P4, PT, R152.reuse, 0xa, !P0 ;  /* 0x0000000a9800780c */ /* 0x040fe40004781670 */
[C---:B------:R-:W-:Y:S01]  /*50b0*/  ISETP.LT.OR P1, PT, R152.reuse, 0x12, !P2 ;  /* 0x000000129800780c */ /* 0x040fe20005721670 */
[----:B------:R0:W-:Y:S01]  /*50c0*/  @!P3 STG.E.U8 desc[UR36][R6.64+0x9], R29 ;  /* 0x0000091d0600b986 */ /* 0x0001e2000c101124 */
[----:B------:R-:W-:-:S06]  /*50d0*/  ISETP.LT.OR P3, PT, R152, 0x11, !P2 ;  /* 0x000000119800780c */ /* 0x000fcc0005761670 */
[----:B------:R-:W-:Y:S07]  /*50e0*/  @P5 BRA `(.L_x_171) ;  /* 0x00000000000c5947 */ /* 0x000fee0003800000 */
[----:B--2---:R-:W0:Y:S02]  /*50f0*/  LDG.E.U8 R155, desc[UR36][R12.64+0x8] ;  /* 0x000008240c9b7981 */ /* 0x004e24000c1e1100 */
[----:B0-----:R-:W-:-:S05]  /*5100*/  PRMT R3, R155, 0x8880, RZ ;  /* 0x000088809b037816 */ /* 0x001fca00000000ff */
[----:B------:R-:W-:-:S07]  /*5110*/  IMAD R164, R3, R154, RZ ;  /* 0x0000009a03a47224 */ /* 0x000fce00078e02ff */
.L_x_171:
[----:B------:R-:W-:Y:S05]  /*5120*/  BSYNC B1 ;  /* 0x0000000000017941 */ /* 0x000fea0003800000 */
.L_x_170:
[----:B0-----:R-:W-:Y:S01]  /*5130*/  @!P5 IMAD R3, R30, R153, R164 ;  /* 0x000000991e03d224 */ /* 0x001fe200078e02a4 */
[----:B------:R-:W-:Y:S04]  /*5140*/  BSSY B1, `(.L_x_172) ;  /* 0x0000006000017945 */ /* 0x000fe80003800000 */
[----:B------:R0:W-:Y:S01]  /*5150*/  @!P5 STG.E.U8 desc[UR36][R10.64+0x8], R3 ;  /* 0x000008030a00d986 */ /* 0x0001e2000c101124 */
[----:B------:R-:W-:Y:S05]  /*5160*/  @P4 BRA `(.L_x_173) ;  /* 0x00000000000c4947 */ /* 0x000fea0003800000 */
[----:B--2---:R-:W0:Y:S02]  /*5170*/  LDG.E.U8 R155, desc[UR36][R12.64+0x9] ;  /* 0x000009240c9b7981 */ /* 0x004e24000c1e1100 */
[----:B0-----:R-:W-:-:S05]  /*5180*/  PRMT R3, R155, 0x8880, RZ ;  /* 0x000088809b037816 */ /* 0x001fca00000000ff */
[----:B------:R-:W-:-:S07]  /*5190*/  IMAD R164, R3, R154, RZ ;  /* 0x0000009a03a47224 */ /* 0x000fce00078e02ff */
.L_x_173:
[----:B------:R-:W-:Y:S05]  /*51a0*/  BSYNC B1 ;  /* 0x0000000000017941 */ /* 0x000fea0003800000 */
.L_x_172:
[----:B------:R-:W-:Y:S01]  /*51b0*/  @!P4 IMAD R31, R31, R153, R164 ;  /* 0x000000991f1fc224 */ /* 0x000fe200078e02a4 */
[----:B------:R-:W-:Y:S04]  /*51c0*/  BSSY B1, `(.L_x_174) ;  /* 0x0000006000017945 */ /* 0x000fe80003800000 */
[----:B------:R0:W-:Y:S01]  /*51d0*/  @!P4 STG.E.U8 desc[UR36][R10.64+0x9], R31 ;  /* 0x0000091f0a00c986 */ /* 0x0001e2000c101124 */
[----:B------:R-:W-:Y:S05]  /*51e0*/  @P3 BRA `(.L_x_175) ;  /* 0x00000000000c3947 */ /* 0x000fea0003800000 */
[----:B--2---:R-:W0:Y:S02]  /*51f0*/  LDG.E.U8 R155, desc[UR36][R4.64+0x10] ;  /* 0x00001024049b7981 */ /* 0x004e24000c1e1100 */
[----:B0-----:R-:W-:-:S05]  /*5200*/  PRMT R3, R155, 0x8880, RZ ;  /* 0x000088809b037816 */ /* 0x001fca00000000ff */
[----:B------:R-:W-:-:S07]  /*5210*/  IMAD R164, R3, R154, RZ ;  /* 0x0000009a03a47224 */ /* 0x000fce00078e02ff */
.L_x_175:
[----:B------:R-:W-:Y:S05]  /*5220*/  BSYNC B1 ;  /* 0x0000000000017941 */ /* 0x000fea0003800000 */
.L_x_174:
[----:B0-----:R-:W-:Y:S01]  /*5230*/  @!P3 IMAD R3, R32, R153, R164 ;  /* 0x000000992003b224 */ /* 0x001fe200078e02a4 */
[----:B------:R-:W-:Y:S04]  /*5240*/  BSSY B1, `(.L_x_176) ;  /* 0x0000006000017945 */ /* 0x000fe80003800000 */
[----:B------:R0:W-:Y:S01]  /*5250*/  @!P3 STG.E.U8 desc[UR36][R6.64+0x10], R3 ;  /* 0x000010030600b986 */ /* 0x0001e2000c101124 */
[----:B------:R-:W-:Y:S05]  /*5260*/  @P1 BRA `(.L_x_177) ;  /* 0x00000000000c1947 */ /* 0x000fea0003800000 */
[----:B--2---:R-:W0:Y:S02]  /*5270*/  LDG.E.U8 R155, desc[UR36][R4.64+0x11] ;  /* 0x00001124049b7981 */ /* 0x004e24000c1e1100 */
[----:B0-----:R-:W-:-:S05]  /*5280*/  PRMT R3, R155, 0x8880, RZ ;  /* 0x000088809b037816 */ /* 0x001fca00000000ff */
[----:B------:R-:W-:-:S07]  /*5290*/  IMAD R164, R3, R154, RZ ;  /* 0x0000009a03a47224 */ /* 0x000fce00078e02ff */
.L_x_177:
[----:B------:R-:W-:Y:S05]  /*52a0*/  BSYNC B1 ;  /* 0x0000000000017941 */ /* 0x000fea0003800000 */
.L_x_176:
        /* <DEDUP_REMOVED lines=11> */
.L_x_179:
[----:B------:R-:W-:Y:S05]  /*5360*/  BSYNC B1 ;  /* 0x0000000000017941 */ /* 0x000fea0003800000 */
.L_x_178:
[----:B0-----:R-:W-:Y:S01]  /*5370*/  @!P4 IMAD R3, R34, R153, R164 ;  /* 0x000000992203c224 */ /* 0x001fe200078e02a4 */
[----:B------:R-:W-:Y:S04]  /*5380*/  BSSY B1, `(.L_x_180) ;  /* 0x0000006000017945 */ /* 0x000fe80003800000 */
[----:B------:R0:W-:Y:S01]  /*5390*/  @!P4 STG.E.U8 desc[UR36][R10.64+0x10], R3 ;  /* 0x000010030a00c986 */ /* 0x0001e2000c101124 */
[----:B------:R-:W-:Y:S05]  /*53a0*/  @P3 BRA `(.L_x_181) ;  /* 0x00000000000c3947 */ /* 0x000fea0003800000 */
[----:B--2---:R-:W0:Y:S02]  /*53b0*/  LDG.E.U8 R155, desc[UR36][R12.64+0x11] ;  /* 0x000011240c9b7981 */ /* 0x004e24000c1e1100 */
[----:B0-----:R-:W-:-:S05]  /*53c0*/  PRMT R3, R155, 0x8880, RZ ;  /* 0x000088809b037816 */ /* 0x001fca00000000ff */
[----:B------:R-:W-:-:S07]  /*53d0*/  IMAD R164, R3, R154, RZ ;  /* 0x0000009a03a47224 */ /* 0x000fce00078e02ff */
.L_x_181:
[----:B------:R-:W-:Y:S05]  /*53e0*/  BSYNC B1 ;  /* 0x0000000000017941 */ /* 0x000fea0003800000 */
.L_x_180:
[----:B------:R-:W-:Y:S01]  /*53f0*/  @!P3 IMAD R35, R35, R153, R164 ;  /* 0x000000992323b224 */ /* 0x000fe200078e02a4 */
[----:B------:R-:W-:Y:S04]  /*5400*/  BSSY B1, `(.L_x_182) ;  /* 0x0000006000017945 */ /* 0x000fe80003800000 */
[----:B------:R0:W-:Y:S01]  /*5410*/  @!P3 STG.E.U8 desc[UR36][R10.64+0x11], R35 ;  /* 0x000011230a00b986 */ /* 0x0001e2000c101124 */
[----:B------:R-:W-:Y:S05]  /*5420*/  @P5 BRA `(.L_x_183) ;  /* 0x00000000000c5947 */ /* 0x000fea0003800000 */
[----:B--2---:R-:W0:Y:S02]  /*5430*/  LDG.E.U8 R155, desc[UR36][R4.64+0x18] ;  /* 0x00001824049b7981 */ /* 0x004e24000c1e1100 */
[----:B0-----:R-:W-:-:S05]  /*5440*/  PRMT R3, R155, 0x8880, RZ ;  /* 0x000088809b037816 */ /* 0x001fca00000000ff */
[----:B------:R-:W-:-:S07]  /*5450*/  IMAD R164, R3, R154, RZ ;  /* 0x0000009a03a47224 */ /* 0x000fce00078e02ff */
.L_x_183:
[----:B------:R-:W-:Y:S05]  /*5460*/  BSYNC B1 ;  /* 0x0000000000017941 */ /* 0x000fea0003800000 */
.L_x_182:
[----:B0-----:R-:W-:Y:S01]  /*5470*/  @!P5 IMAD R3, R36, R153, R164 ;  /* 0x000000992403d224 */ /* 0x001fe200078e02a4 */
[----:B------:R-:W-:Y:S04]  /*5480*/  BSSY B1, `(.L_x_184) ;  /* 0x0000006000017945 */ /* 0x000fe80003800000 */
[----:B------:R0:W-:Y:S01]  /*5490*/  @!P5 STG.E.U8 desc[UR36][R6.64+0x18], R3 ;  /* 0x000018030600d986 */ /* 0x0001e2000c101124 */
[----:B------:R-:W-:Y:S05]  /*54a0*/  @P1 BRA `(.L_x_185) ;  /* 0x00000000000c1947 */ /* 0x000fea0003800000 */
[----:B--2---:R-:W0:Y:S02]  /*54b0*/  LDG.E.U8 R155, desc[UR36][R4.64+0x19] ;  /* 0x00001924049b7981 */ /* 0x004e24000c1e1100 */
[----:B0-----:R-:W-:-:S05]  /*54c0*/  PRMT R3, R155, 0x8880, RZ ;  /* 0x000088809b037816 */ /* 0x001fca00000000ff */
[----:B------:R-:W-:-:S07]  /*54d0*/  IMAD R164, R3, R154, RZ ;  /* 0x0000009a03a47224 */ /* 0x000fce00078e02ff */
.L_x_185:
[----:B------:R-:W-:Y:S05]  /*54e0*/  BSYNC B1 ;  /* 0x0000000000017941 */ /* 0x000fea0003800000 */
.L_x_184:
        /* <DEDUP_REMOVED lines=11> */
.L_x_187:
[----:B------:R-:W-:Y:S05]  /*55a0*/  BSYNC B1 ;  /* 0x0000000000017941 */ /* 0x000fea0003800000 */
.L_x_186:
[----:B0-----:R-:W-:Y:S01]  /*55b0*/  @!P4 IMAD R3, R38, R153, R164 ;  /* 0x000000992603c224 */ /* 0x001fe200078e02a4 */
[----:B------:R-:W-:Y:S04]  /*55c0*/  BSSY B1, `(.L_x_188) ;  /* 0x0000006000017945 */ /* 0x000fe80003800000 */
[----:B------:R0:W-:Y:S01]  /*55d0*/  @!P4 STG.E.U8 desc[UR36][R10.64+0x18], R3 ;  /* 0x000018030a00c986 */ /* 0x0001e2000c101124 */
[----:B------:R-:W-:Y:S05]  /*55e0*/  @P3 BRA `(.L_x_189) ;  /* 0x00000000000c3947 */ /* 0x000fea0003800000 */
[----:B--2---:R-:W0:Y:S02]  /*55f0*/  LDG.E.U8 R155, desc[UR36][R12.64+0x19] ;  /* 0x000019240c9b7981 */ /* 0x004e24000c1e1100 */
[----:B0-----:R-:W-:-:S05]  /*5600*/  PRMT R3, R155, 0x8880, RZ ;  /* 0x000088809b037816 */ /* 0x001fca00000000ff */
[----:B------:R-:W-:-:S07]  /*5610*/  IMAD R164, R3, R154, RZ ;  /* 0x0000009a03a47224 */ /* 0x000fce00078e02ff */
.L_x_189:
[----:B------:R-:W-:Y:S05]  /*5620*/  BSYNC B1 ;  /* 0x0000000000017941 */ /* 0x000fea0003800000 */
.L_x_188:
[----:B------:R-:W-:Y:S01]  /*5630*/  @!P3 IMAD R39, R39, R153, R164 ;  /* 0x000000992727b224 */ /* 0x000fe200078e02a4 */
[----:B------:R-:W-:Y:S04]  /*5640*/  BSSY B1, `(.L_x_190) ;  /* 0x0000006000017945 */ /* 0x000fe80003800000 */
[----:B------:R0:W-:Y:S01]  /*5650*/  @!P3 STG.E.U8 desc[UR36][R10.64+0x19], R39 ;  /* 0x000019270a00b986 */ /* 0x0001e2000c101124 */
[----:B------:R-:W-:Y:S05]  /*5660*/  @P5 BRA `(.L_x_191) ;  /* 0x00000000000c5947 */ /* 0x000fea0003800000 */
[----:B--2---:R-:W0:Y:S02]  /*5670*/  LDG.E.U8 R155, desc[UR36][R4.64+0x20] ;  /* 0x00002024049b7981 */ /* 0x004e24000c1e1100 */
[----:B0-----:R-:W-:-:S05]  /*5680*/  PRMT R3, R155, 0x8880, RZ ;  /* 0x000088809b037816 */ /* 0x001fca00000000ff */
[----:B------:R-:W-:-:S07]  /*5690*/  IMAD R164, R3, R154, RZ ;  /* 0x0000009a03a47224 */ /* 0x000fce00078e02ff */
.L_x_191:
[----:B------:R-:W-:Y:S05]  /*56a0*/  BSYNC B1 ;  /* 0x0000000000017941 */ /* 0x000fea0003800000 */
.L_x_190:
[----:B0-----:R-:W-:Y:S01]  /*56b0*/  @!P5 IMAD R3, R40, R153, R164 ;  /* 0x000000992803d224 */ /* 0x001fe200078e02a4 */
[----:B------:R-:W-:Y:S04]  /*56c0*/  BSSY B1, `(.L_x_192) ;  /* 0x0000006000017945 */ /* 0x000fe80003800000 */
[----:B------:R0:W-:Y:S01]  /*56d0*/  @!P5 STG.E.U8 desc[UR36][R6.64+0x20], R3 ;  /* 0x000020030600d986 */ /* 0x0001e2000c101124 */
[----:B------:R-:W-:Y:S05]  /*56e0*/  @P1 BRA `(.L_x_193) ;  /* 0x00000000000c1947 */ /* 0x000fea0003800000 */
[----:B--2---:R-:W0:Y:S02]  /*56f0*/  LDG.E.U8 R155, desc[UR36][R4.64+0x21] ;  /* 0x00002124049b7981 */ /* 0x004e24000c1e1100 */
[----:B0-----:R-:W-:-:S05]  /*5700*/  PRMT R3, R155, 0x8880, RZ ;  /* 0x000088809b037816 */ /* 0x001fca00000000ff */
[----:B------:R-:W-:-:S07]  /*5710*/  IMAD R164, R3, R154, RZ ;  /* 0x0000009a03a47224 */ /* 0x000fce00078e02ff */
.L_x_193:
[----:B------:R-:W-:Y:S05]  /*5720*/  BSYNC B1 ;  /* 0x0000000000017941 */ /* 0x000fea0003800000 */
.L_x_192:
        /* <DEDUP_REMOVED lines=11> */
.L_x_195:
[----:B------:R-:W-:Y:S05]  /*57e0*/  BSYNC B1 ;  /* 0x0000000000017941 */ /* 0x000fea0003800000 */
.L_x_194:
[----:B0-----:R-:W-:Y:S01]  /*57f0*/  @!P4 IMAD R3, R42, R153, R164 ;  /* 0x000000992a03c224 */ /* 0x001fe200078e02a4 */
[----:B------:R-:W-:Y:S04]  /*5800*/  BSSY B1, `(.L_x_196) ;  /* 0x0000006000017945 */ /* 0x000fe80003800000 */
[----:B------:R0:W-:Y:S01]  /*5810*/  @!P4 STG.E.U8 desc[UR36][R10.64+0x20], R3 ;  /* 0x000020030a00c986 */ /* 0x0001e2000c101124 */
[----:B------:R-:W-:Y:S05]  /*5820*/  @P3 BRA `(.L_x_197) ;  /* 0x00000000000c3947 */ /* 0x000fea0003800000 */
[----:B--2---:R-:W0:Y:S02]  /*5830*/  LDG.E.U8 R155, desc[UR36][R12.64+0x21] ;  /* 0x000021240c9b7981 */ /* 0x004e24000c1e1100 */
[----:B0-----:R-:W-:-:S05]  /*5840*/  PRMT R3, R155, 0x8880, RZ ;  /* 0x000088809b037816 */ /* 0x001fca00000000ff */
[----:B------:R-:W-:-:S07]  /*5850*/  IMAD R164, R3, R154, RZ ;  /* 0x0000009a03a47224 */ /* 0x000fce00078e02ff */
.L_x_197:
[----:B------:R-:W-:Y:S05]  /*5860*/  BSYNC B1 ;  /* 0x0000000000017941 */ /* 0x000fea0003800000 */
.L_x_196:
[----:B------:R-:W-:Y:S01]  /*5870*/  @!P3 IMAD R43, R43, R153, R164 ;  /* 0x000000992b2bb224 */ /* 0x000fe200078e02a4 */
[----:B------:R-:W-:Y:S04]  /*5880*/  BSSY B1, `(.L_x_198) ;  /* 0x0000006000017945 */ /* 0x000fe80003800000 */
[----:B------:R0:W-:Y:S01]  /*5890*/  @!P3 STG.E.U8 desc[UR36][R10.64+0x21], R43 ;  /* 0x0000212b0a00b986 */ /* 0x0001e2000c101124 */
[----:B------:R-:W-:Y:S05]  /*58a0*/  @P5 BRA `(.L_x_199) ;  /* 0x00000000000c5947 */ /* 0x000fea0003800000 */
[----:B--2---:R-:W0:Y:S02]  /*58b0*/  LDG.E.U8 R155, desc[UR36][R4.64+0x28] ;  /* 0x00002824049b7981 */ /* 0x004e24000c1e1100 */
[----:B0-----:R-:W-:-:S05]  /*58c0*/  PRMT R3, R155, 0x8880, RZ ;  /* 0x000088809b037816 */ /* 0x001fca00000000ff */
[----:B------:R-:W-:-:S07]  /*58d0*/  IMAD R164, R3, R154, RZ ;  /* 0x0000009a03a47224 */ /* 0x000fce00078e02ff */
.L_x_199:
[----:B------:R-:W-:Y:S05]  /*58e0*/  BSYNC B1 ;  /* 0x0000000000017941 */ /* 0x000fea0003800000 */
.L_x_198:
[----:B0-----:R-:W-:Y:S01]  /*58f0*/  @!P5 IMAD R3, R44, R153, R164 ;  /* 0x000000992c03d224 */ /* 0x001fe200078e02a4 */
[----:B------:R-:W-:Y:S04]  /*5900*/  BSSY B1, `(.L_x_200) ;  /* 0x0000006000017945 */ /* 0x000fe80003800000 */
[----:B------:R0:W-:Y:S01]  /*5910*/  @!P5 STG.E.U8 desc[UR36][R6.64+0x28], R3 ;  /* 0x000028030600d986 */ /* 0x0001e2000c101124 */
[----:B------:R-:W-:Y:S05]  /*5920*/  @P1 BRA `(.L_x_201) ;  /* 0x00000000000c1947 */ /* 0x000fea0003800000 */
[----:B--2---:R-:W0:Y:S02]  /*5930*/  LDG.E.U8 R155, desc[UR36][R4.64+0x29] ;  /* 0x00002924049b7981 */ /* 0x004e24000c1e1100 */
[----:B0-----:R-:W-:-:S05]  /*5940*/  PRMT R3, R155, 0x8880, RZ ;  /* 0x000088809b037816 */ /* 0x001fca00000000ff */
[----:B------:R-:W-:-:S07]  /*5950*/  IMAD R164, R3, R154, RZ ;  /* 0x0000009a03a47224 */ /* 0x000fce00078e02ff */
.L_x_201:
[----:B------:R-:W-:Y:S05]  /*5960*/  BSYNC B1 ;  /* 0x0000000000017941 */ /* 0x000fea0003800000 */
.L_x_200:
        /* <DEDUP_REMOVED lines=11> */
.L_x_203:
[----:B------:R-:W-:Y:S05]  /*5a20*/  BSYNC B1 ;  /* 0x0000000000017941 */ /* 0x000fea0003800000 */
.L_x_202:
[----:B0-----:R-:W-:Y:S01]  /*5a30*/  @!P4 IMAD R3, R46, R153, R164 ;  /* 0x000000992e03c224 */ /* 0x001fe200078e02a4 */
[----:B------:R-:W-:Y:S04]  /*5a40*/  BSSY B1, `(.L_x_204) ;  /* 0x0000006000017945 */ /* 0x000fe80003800000 */
[----:B------:R0:W-:Y:S01]  /*5a50*/  @!P4 STG.E.U8 desc[UR36][R10.64+0x28], R3 ;  /* 0x000028030a00c986 */ /* 0x0001e2000c101124 */
[----:B------:R-:W-:Y:S05]  /*5a60*/  @P3 BRA `(.L_x_205) ;  /* 0x00000000000c3947 */ /* 0x000fea0003800000 */
[----:B--2---:R-:W0:Y:S02]  /*5a70*/  LDG.E.U8 R155, desc[UR36][R12.64+0x29] ;  /* 0x000029240c9b7981 */ /* 0x004e24000c1e1100 */
[----:B0-----:R-:W-:-:S05]  /*5a80*/  PRMT R3, R155, 0x8880, RZ ;  /* 0x000088809b037816 */ /* 0x001fca00000000ff */
[----:B------:R-:W-:-:S07]  /*5a90*/  IMAD R164, R3, R154, RZ ;  /* 0x0000009a03a47224 */ /* 0x000fce00078e02ff */
.L_x_205:
[----:B------:R-:W-:Y:S05]  /*5aa0*/  BSYNC B1 ;  /* 0x0000000000017941 */ /* 0x000fea0003800000 */
.L_x_204:
[----:B------:R-:W-:Y:S01]  /*5ab0*/  @!P3 IMAD R47, R47, R153, R164 ;  /* 0x000000992f2fb224 */ /* 0x000fe200078e02a4 */
[----:B------:R-:W-:Y:S04]  /*5ac0*/  BSSY B1, `(.L_x_206) ;  /* 0x0000006000017945 */ /* 0x000fe80003800000 */
[----:B------:R0:W-:Y:S01]  /*5ad0*/  @!P3 STG.E.U8 desc[UR36][R10.64+0x29], R47 ;  /* 0x0000292f0a00b986 */ /* 0x0001e2000c101124 */
[----:B------:R-:W-:Y:S05]  /*5ae0*/  @P5 BRA `(.L_x_207) ;  /* 0x00000000000c5947 */ /* 0x000fea0003800000 */
[----:B--2---:R-:W0:Y:S02]  /*5af0*/  LDG.E.U8 R155, desc[UR36][R4.64+0x30] ;  /* 0x00003024049b7981 */ /* 0x004e24000c1e1100 */
[----:B0-----:R-:W-:-:S05]  /*5b00*/  PRMT R3, R155, 0x8880, RZ ;  /* 0x000088809b037816 */ /* 0x001fca00000000ff */
[----:B------:R-:W-:-:S07]  /*5b10*/  IMAD R164, R3, R154, RZ ;  /* 0x0000009a03a47224 */ /* 0x000fce00078e02ff */
.L_x_207:
[----:B------:R-:W-:Y:S05]  /*5b20*/  BSYNC B1 ;  /* 0x0000000000017941 */ /* 0x000fea0003800000 */
.L_x_206:
[----:B0-----:R-:W-:Y:S01]  /*5b30*/  @!P5 IMAD R3, R48, R153, R164 ;  /* 0x000000993003d224 */ /* 0x001fe200078e02a4 */
[----:B------:R-:W-:Y:S04]  /*5b40*/  BSSY B1, `(.L_x_208) ;  /* 0x0000006000017945 */ /* 0x000fe80003800000 */
[----:B------:R0:W-:Y:S01]  /*5b50*/  @!P5 STG.E.U8 desc[UR36][R6.64+0x30], R3 ;  /* 0x000030030600d986 */ /* 0x0001e2000c101124 */
[----:B------:R-:W-:Y:S05]  /*5b60*/  @P1 BRA `(.L_x_209) ;  /* 0x00000000000c1947 */ /* 0x000fea0003800000 */
[----:B--2---:R-:W0:Y:S02]  /*5b70*/  LDG.E.U8 R155, desc[UR36][R4.64+0x31] ;  /* 0x00003124049b7981 */ /* 0x004e24000c1e1100 */
[----:B0-----:R-:W-:-:S05]  /*5b80*/  PRMT R3, R155, 0x8880, RZ ;  /* 0x000088809b037816 */ /* 0x001fca00000000ff */
[----:B------:R-:W-:-:S07]  /*5b90*/  IMAD R164, R3, R154, RZ ;  /* 0x0000009a03a47224 */ /* 0x000fce00078e02ff */
.L_x_209:
[----:B------:R-:W-:Y:S05]  /*5ba0*/  BSYNC B1 ;  /* 0x0000000000017941 */ /* 0x000fea0003800000 */
.L_x_208:
        /* <DEDUP_REMOVED lines=11> */
.L_x_211:
[----:B------:R-:W-:Y:S05]  /*5c60*/  BSYNC B1 ;  /* 0x0000000000017941 */ /* 0x000fea0003800000 */
.L_x_210:
[----:B0-----:R-:W-:Y:S01]  /*5c70*/  @!P4 IMAD R3, R50, R153, R164 ;  /* 0x000000993203c224 */ /* 0x001fe200078e02a4 */
[----:B------:R-:W-:Y:S04]  /*5c80*/  BSSY B1, `(.L_x_212) ;  /* 0x0000006000017945 */ /* 0x000fe80003800000 */
[----:B------:R0:W-:Y:S01]  /*5c90*/  @!P4 STG.E.U8 desc[UR36][R10.64+0x30], R3 ;  /* 0x000030030a00c986 */ /* 0x0001e2000c101124 */
[----:B------:R-:W-:Y:S05]  /*5ca0*/  @P3 BRA `(.L_x_213) ;  /* 0x00000000000c3947 */ /* 0x000fea0003800000 */
[----:B--2---:R-:W0:Y:S02]  /*5cb0*/  LDG.E.U8 R155, desc[UR36][R12.64+0x31] ;  /* 0x000031240c9b7981 */ /* 0x004e24000c1e1100 */
[----:B0-----:R-:W-:-:S05]  /*5cc0*/  PRMT R3, R155, 0x8880, RZ ;  /* 0x000088809b037816 */ /* 0x001fca00000000ff */
[----:B------:R-:W-:-:S07]  /*5cd0*/  IMAD R164, R3, R154, RZ ;  /* 0x0000009a03a47224 */ /* 0x000fce00078e02ff */
.L_x_213:
[----:B------:R-:W-:Y:S05]  /*5ce0*/  BSYNC B1 ;  /* 0x0000000000017941 */ /* 0x000fea0003800000 */
.L_x_212:
[----:B------:R-:W-:Y:S01]  /*5cf0*/  @!P3 IMAD R51, R51, R153, R164 ;  /* 0x000000993333b224 */ /* 0x000fe200078e02a4 */
[----:B------:R-:W-:Y:S04]  /*5d00*/  BSSY B1, `(.L_x_214) ;  /* 0x0000006000017945 */ /* 0x000fe80003800000 */
[----:B------:R0:W-:Y:S01]  /*5d10*/  @!P3 STG.E.U8 desc[UR36][R10.64+0x31], R51 ;  /* 0x000031330a00b986 */ /* 0x0001e2000c101124 */
[----:B------:R-:W-:Y:S05]  /*5d20*/  @P5 BRA `(.L_x_215) ;  /* 0x00000000000c5947 */ /* 0x000fea0003800000 */
[----:B--2---:R-:W0:Y:S02]  /*5d30*/  LDG.E.U8 R155, desc[UR36][R4.64+0x38] ;  /* 0x00003824049b7981 */ /* 0x004e24000c1e1100 */
[----:B0-----:R-:W-:-:S05]  /*5d40*/  PRMT R3, R155, 0x8880, RZ ;  /* 0x000088809b037816 */ /* 0x001fca00000000ff */
[----:B------:R-:W-:-:S07]  /*5d50*/  IMAD R164, R3, R154, RZ ;  /* 0x0000009a03a47224 */ /* 0x000fce00078e02ff */
.L_x_215:
[----:B------:R-:W-:Y:S05]  /*5d60*/  BSYNC B1 ;  /* 0x0000000000017941 */ /* 0x000fea0003800000 */
.L_x_214:
[----:B0-----:R-:W-:Y:S01]  /*5d70*/  @!P5 IMAD R3, R52, R153, R164 ;  /* 0x000000993403d224 */ /* 0x001fe200078e02a4 */
[----:B------:R-:W-:Y:S04]  /*5d80*/  BSSY B1, `(.L_x_216) ;  /* 0x0000006000017945 */ /* 0x000fe80003800000 */
[----:B------:R0:W-:Y:S01]  /*5d90*/  @!P5 STG.E.U8 desc[UR36][R6.64+0x38], R3 ;  /* 0x000038030600d986 */ /* 0x0001e2000c101124 */
[----:B------:R-:W-:Y:S05]  /*5da0*/  @P1 BRA `(.L_x_217) ;  /* 0x00000000000c1947 */ /* 0x000fea0003800000 */
[----:B--2---:R-:W0:Y:S02]  /*5db0*/  LDG.E.U8 R155, desc[UR36][R4.64+0x39] ;  /* 0x00003924049b7981 */ /* 0x004e24000c1e1100 */
[----:B0-----:R-:W-:-:S05]  /*5dc0*/  PRMT R3, R155, 0x8880, RZ ;  /* 0x000088809b037816 */ /* 0x001fca00000000ff */
[----:B------:R-:W-:-:S07]  /*5dd0*/  IMAD R164, R3, R154, RZ ;  /* 0x0000009a03a47224 */ /* 0x000fce00078e02ff */
.L_x_217:
[----:B------:R-:W-:Y:S05]  /*5de0*/  BSYNC B1 ;  /* 0x0000000000017941 */ /* 0x000fea0003800000 */
.L_x_216:
        /* <DEDUP_REMOVED lines=11> */
.L_x_219:
[----:B------:R-:W-:Y:S05]  /*5ea0*/  BSYNC B1 ;  /* 0x0000000000017941 */ /* 0x000fea0003800000 */
.L_x_218:
[----:B0-----:R-:W-:Y:S01]  /*5eb0*/  @!P4 IMAD R3, R54, R153, R164 ;  /* 0x000000993603c224 */ /* 0x001fe200078e02a4 */
[----:B------:R-:W-:Y:S04]  /*5ec0*/  BSSY B1, `(.L_x_220) ;  /* 0x0000006000017945 */ /* 0x000fe80003800000 */
[----:B------:R0:W-:Y:S01]  /*5ed0*/  @!P4 STG.E.U8 desc[UR36][R10.64+0x38], R3 ;  /* 0x000038030a00c986 */ /* 0x0001e2000c101124 */
[----:B------:R-:W-:Y:S05]  /*5ee0*/  @P3 BRA `(.L_x_221) ;  /* 0x00000000000c3947 */ /* 0x000fea0003800000 */
[----:B--2---:R-:W0:Y:S02]  /*5ef0*/  LDG.E.U8 R155, desc[UR36][R12.64+0x39] ;  /* 0x000039240c9b7981 */ /* 0x004e24000c1e1100 */
[----:B0-----:R-:W-:-:S05]  /*5f00*/  PRMT R3, R155, 0x8880, RZ ;  /* 0x000088809b037816 */ /* 0x001fca00000000ff */
[----:B------:R-:W-:-:S07]  /*5f10*/  IMAD R164, R3, R154, RZ ;  /* 0x0000009a03a47224 */ /* 0x000fce00078e02ff */
.L_x_221:
[----:B------:R-:W-:Y:S05]  /*5f20*/  BSYNC B1 ;  /* 0x0000000000017941 */ /* 0x000fea0003800000 */
.L_x_220:
[----:B------:R-:W-:Y:S01]  /*5f30*/  @!P3 IMAD R55, R55, R153, R164 ;  /* 0x000000993737b224 */ /* 0x000fe200078e02a4 */
[----:B------:R-:W-:Y:S04]  /*5f40*/  BSSY B1, `(.L_x_222) ;  /* 0x0000006000017945 */ /* 0x000fe80003800000 */
[----:B------:R0:W-:Y:S01]  /*5f50*/  @!P3 STG.E.U8 desc[UR36][R10.64+0x39], R55 ;  /* 0x000039370a00b986 */ /* 0x0001e2000c101124 */
[----:B------:R-:W-:Y:S05]  /*5f60*/  @P5 BRA `(.L_x_223) ;  /* 0x00000000000c5947 */ /* 0x000fea0003800000 */
[----:B--2---:R-:W0:Y:S02]  /*5f70*/  LDG.E.U8 R155, desc[UR36][R4.64+0x40] ;  /* 0x00004024049b7981 */ /* 0x004e24000c1e1100 */
[----:B0-----:R-:W-:-:S05]  /*5f80*/  PRMT R3, R155, 0x8880, RZ ;  /* 0x000088809b037816 */ /* 0x001fca00000000ff */
[----:B------:R-:W-:-:S07]  /*5f90*/  IMAD R164, R3, R154, RZ ;  /* 0x0000009a03a47224 */ /* 0x000fce00078e02ff */
.L_x_223:
[----:B------:R-:W-:Y:S05]  /*5fa0*/  BSYNC B1 ;  /* 0x0000000000017941 */ /* 0x000fea0003800000 */
.L_x_222:
[----:B0-----:R-:W-:Y:S01]  /*5fb0*/  @!P5 IMAD R3, R56, R153, R164 ;  /* 0x000000993803d224 */ /* 0x001fe200078e02a4 */
[----:B------:R-:W-:Y:S04]  /*5fc0*/  BSSY B1, `(.L_x_224) ;  /* 0x0000006000017945 */ /* 0x000fe80003800000 */
[----:B------:R0:W-:Y:S01]  /*5fd0*/  @!P5 STG.E.U8 desc[UR36][R6.64+0x40], R3 ;  /* 0x000040030600d986 */ /* 0x0001e2000c101124 */
[----:B------:R-:W-:Y:S05]  /*5fe0*/  @P1 BRA `(.L_x_225) ;  /* 0x00000000000c1947 */ /* 0x000fea0003800000 */
[----:B--2---:R-:W0:Y:S02]  /*5ff0*/  LDG.E.U8 R155, desc[UR36][R4.64+0x41] ;  /* 0x00004124049b7981 */ /* 0x004e24000c1e1100 */
[----:B0-----:R-:W-:-:S05]  /*6000*/  PRMT R3, R155, 0x8880, RZ ;  /* 0x000088809b037816 */ /* 0x001fca00000000ff */
[----:B------:R-:W-:-:S07]  /*6010*/  IMAD R164, R3, R154, RZ ;  /* 0x0000009a03a47224 */ /* 0x000fce00078e02ff */
.L_x_225:
[----:B------:R-:W-:Y:S05]  /*6020*/  BSYNC B1 ;  /* 0x0000000000017941 */ /* 0x000fea0003800000 */
.L_x_224:
        /* <DEDUP_REMOVED lines=11> */
.L_x_227:
[----:B------:R-:W-:Y:S05]  /*60e0*/  BSYNC B1 ;  /* 0x0000000000017941 */ /* 0x000fea0003800000 */
.L_x_226:
[----:B0-----:R-:W-:Y:S01]  /*60f0*/  @!P4 IMAD R3, R58, R153, R164 ;  /* 0x000000993a03c224 */ /* 0x001fe200078e02a4 */
[----:B------:R-:W-:Y:S04]  /*6100*/  BSSY B1, `(.L_x_228) ;  /* 0x0000006000017945 */ /* 0x000fe80003800000 */
[----:B------:R0:W-:Y:S01]  /*6110*/  @!P4 STG.E.U8 desc[UR36][R10.64+0x40], R3 ;  /* 0x000040030a00c986 */ /* 0x0001e2000c101124 */
[----:B------:R-:W-:Y:S05]  /*6120*/  @P3 BRA `(.L_x_229) ;  /* 0x00000000000c3947 */ /* 0x000fea0003800000 */
[----:B--2---:R-:W0:Y:S02]  /*6130*/  LDG.E.U8 R155, desc[UR36][R12.64+0x41] ;  /* 0x000041240c9b7981 */ /* 0x004e24000c1e1100 */
[----:B0-----:R-:W-:-:S05]  /*6140*/  PRMT R3, R155, 0x8880, RZ ;  /* 0x000088809b037816 */ /* 0x001fca00000000ff */
[----:B------:R-:W-:-:S07]  /*6150*/  IMAD R164, R3, R154, RZ ;  /* 0x0000009a03a47224 */ /* 0x000fce00078e02ff */
.L_x_229:
[----:B------:R-:W-:Y:S05]  /*6160*/  BSYNC B1 ;  /* 0x0000000000017941 */ /* 0x000fea0003800000 */
.L_x_228:
[----:B------:R-:W-:Y:S01]  /*6170*/  @!P3 IMAD R59, R59, R153, R164 ;  /* 0x000000993b3bb224 */ /* 0x000fe200078e02a4 */
[----:B------:R-:W-:Y:S04]  /*6180*/  BSSY B1, `(.L_x_230) ;  /* 0x0000006000017945 */ /* 0x000fe80003800000 */
[----:B------:R0:W-:Y:S01]  /*6190*/  @!P3 STG.E.U8 desc[UR36][R10.64+0x41], R59 ;  /* 0x0000413b0a00b986 */ /* 0x0001e2000c101124 */
[----:B------:R-:W-:Y:S05]  /*61a0*/  @P5 BRA `(.L_x_231) ;  /* 0x00000000000c5947 */ /* 0x000fea0003800000 */
[----:B--2---:R-:W0:Y:S02]  /*61b0*/  LDG.E.U8 R155, desc[UR36][R4.64+0x48] ;  /* 0x00004824049b7981 */ /* 0x004e24000c1e1100 */
[----:B0-----:R-:W-:-:S05]  /*61c0*/  PRMT R3, R155, 0x8880, RZ ;  /* 0x000088809b037816 */ /* 0x001fca00000000ff */
[----:B------:R-:W-:-:S07]  /*61d0*/  IMAD R164, R3, R154, RZ ;  /* 0x0000009a03a47224 */ /* 0x000fce00078e02ff */
.L_x_231:
[----:B------:R-:W-:Y:S05]  /*61e0*/  BSYNC B1 ;  /* 0x0000000000017941 */ /* 0x000fea0003800000 */
.L_x_230:
[----:B0-----:R-:W-:Y:S01]  /*61f0*/  @!P5 IMAD R3, R60, R153, R164 ;  /* 0x000000993c03d224 */ /* 0x001fe200078e02a4 */
[----:B------:R-:W-:Y:S04]  /*6200*/  BSSY B1, `(.L_x_232) ;  /* 0x0000006000017945 */ /* 0x000fe80003800000 */
[----:B------:R0:W-:Y:S01]  /*6210*/  @!P5 STG.E.U8 desc[UR36][R6.64+0x48], R3 ;  /* 0x000048030600d986 */ /* 0x0001e2000c101124 */
[----:B------:R-:W-:Y:S05]  /*6220*/  @P1 BRA `(.L_x_233) ;  /* 0x00000000000c1947 */ /* 0x000fea0003800000 */
[----:B--2---:R-:W0:Y:S02]  /*6230*/  LDG.E.U8 R155, desc[UR36][R4.64+0x49] ;  /* 0x00004924049b7981 */ /* 0x004e24000c1e1100 */
[----:B0-----:R-:W-:-:S05]  /*6240*/  PRMT R3, R155, 0x8880, RZ ;  /* 0x000088809b037816 */ /* 0x001fca00000000ff */
[----:B------:R-:W-:-:S07]  /*6250*/  IMAD R164, R3, R154, RZ ;  /* 0x0000009a03a47224 */ /* 0x000fce00078e02ff */
.L_x_233:
[----:B------:R-:W-:Y:S05]  /*6260*/  BSYNC B1 ;  /* 0x0000000000017941 */ /* 0x000fea0003800000 */
.L_x_232:
        /* <DEDUP_REMOVED lines=11> */
.L_x_235:
[----:B------:R-:W-:Y:S05]  /*6320*/  BSYNC B1 ;  /* 0x0000000000017941 */ /* 0x000fea0003800000 */
.L_x_234:
[----:B0-----:R-:W-:Y:S01]  /*6330*/  @!P4 IMAD R3, R62, R153, R164 ;  /* 0x000000993e03c224 */ /* 0x001fe200078e02a4 */
[----:B------:R-:W-:Y:S04]  /*6340*/  BSSY B1, `(.L_x_236) ;  /* 0x0000006000017945 */ /* 0x000fe80003800000 */
[----:B------:R0:W-:Y:S01]  /*6350*/  @!P4 STG.E.U8 desc[UR36][R10.64+0x48], R3 ;  /* 0x000048030a00c986 */ /* 0x0001e2000c101124 */
[----:B------:R-:W-:Y:S05]  /*6360*/  @P3 BRA `(.L_x_237) ;  /* 0x00000000000c3947 */ /* 0x000fea0003800000 */
[----:B--2---:R-:W0:Y:S02]  /*6370*/  LDG.E.U8 R155, desc[UR36][R12.64+0x49] ;  /* 0x000049240c9b7981 */ /* 0x004e24000c1e1100 */
[----:B0-----:R-:W-:-:S05]  /*6380*/  PRMT R3, R155, 0x8880, RZ ;  /* 0x000088809b037816 */ /* 0x001fca00000000ff */
[----:B------:R-:W-:-:S07]  /*6390*/  IMAD R164, R3, R154, RZ ;  /* 0x0000009a03a47224 */ /* 0x000fce00078e02ff */
.L_x_237:
[----:B------:R-:W-:Y:S05]  /*63a0*/  BSYNC B1 ;  /* 0x0000000000017941 */ /* 0x000fea0003800000 */
.L_x_236:
[----:B------:R-:W-:Y:S01]  /*63b0*/  @!P3 IMAD R63, R63, R153, R164 ;  /* 0x000000993f3fb224 */ /* 0x000fe200078e02a4 */
[----:B------:R-:W-:Y:S04]  /*63c0*/  BSSY B1, `(.L_x_238) ;  /* 0x0000006000017945 */ /* 0x000fe80003800000 */
[----:B------:R0:W-:Y:S01]  /*63d0*/  @!P3 STG.E.U8 desc[UR36][R10.64+0x49], R63 ;  /* 0x0000493f0a00b986 */ /* 0x0001e2000c101124 */
[----:B------:R-:W-:Y:S05]  /*63e0*/  @P5 BRA `(.L_x_239) ;  /* 0x00000000000c5947 */ /* 0x000fea0003800000 */
[----:B--2---:R-:W0:Y:S02]  /*63f0*/  LDG.E.U8 R155, desc[UR36][R4.64+0x50] ;  /* 0x00005024049b7981 */ /* 0x004e24000c1e1100 */
[----:B0-----:R-:W-:-:S05]  /*6400*/  PRMT R3, R155, 0x8880, RZ ;  /* 0x000088809b037816 */ /* 0x001fca00000000ff */
[----:B------:R-:W-:-:S07]  /*6410*/  IMAD R164, R3, R154, RZ ;  /* 0x0000009a03a47224 */ /* 0x000fce00078e02ff */
.L_x_239:
[----:B------:R-:W-:Y:S05]  /*6420*/  BSYNC B1 ;  /* 0x0000000000017941 */ /* 0x000fea0003800000 */
.L_x_238:
[----:B0-----:R-:W-:Y:S01]  /*6430*/  @!P5 IMAD R3, R64, R153, R164 ;  /* 0x000000994003d224 */ /* 0x001fe200078e02a4 */
[----:B------:R-:W-:Y:S04]  /*6440*/  BSSY B1, `(.L_x_240) ;  /* 0x0000006000017945 */ /* 0x000fe80003800000 */
[----:B------:R0:W-:Y:S01]  /*6450*/  @!P5 STG.E.U8 desc[UR36][R6.64+0x50], R3 ;  /* 0x000050030600d986 */ /* 0x0001e2000c101124 */
[----:B------:R-:W-:Y:S05]  /*6460*/  @P1 BRA `(.L_x_241) ;  /* 0x00000000000c1947 */ /* 0x000fea0003800000 */
[----:B--2---:R-:W0:Y:S02]  /*6470*/  LDG.E.U8 R155, desc[UR36][R4.64+0x51] ;  /* 0x00005124049b7981 */ /* 0x004e24000c1e1100 */
[----:B0-----:R-:W-:-:S05]  /*6480*/  PRMT R3, R155, 0x8880, RZ ;  /* 0x000088809b037816 */ /* 0x001fca00000000ff */
[----:B------:R-:W-:-:S07]  /*6490*/  IMAD R164, R3, R154, RZ ;  /* 0x0000009a03a47224 */ /* 0x000fce00078e02ff */
.L_x_241:
[----:B------:R-:W-:Y:S05]  /*64a0*/  BSYNC B1 ;  /* 0x0000000000017941 */ /* 0x000fea0003800000 */
.L_x_240:
        /* <DEDUP_REMOVED lines=11> */
.L_x_243:
[----:B------:R-:W-:Y:S05]  /*6560*/  BSYNC B1 ;  /* 0x0000000000017941 */ /* 0x000fea0003800000 */
.L_x_242:
[----:B0-----:R-:W-:Y:S01]  /*6570*/  @!P4 IMAD R3, R66, R153, R164 ;  /* 0x000000994203c224 */ /* 0x001fe200078e02a4 */
[----:B------:R-:W-:Y:S04]  /*6580*/  BSSY B1, `(.L_x_244) ;  /* 0x0000006000017945 */ /* 0x000fe80003800000 */
[----:B------:R0:W-:Y:S01]  /*6590*/  @!P4 STG.E.U8 desc[UR36][R10.64+0x50], R3 ;  /* 0x000050030a00c986 */ /* 0x0001e2000c101124 */
[----:B------:R-:W-:Y:S05]  /*65a0*/  @P3 BRA `(.L_x_245) ;  /* 0x00000000000c3947 */ /* 0x000fea0003800000 */
[----:B--2---:R-:W0:Y:S02]  /*65b0*/  LDG.E.U8 R155, desc[UR36][R12.64+0x51] ;  /* 0x000051240c9b7981 */ /* 0x004e24000c1e1100 */
[----:B0-----:R-:W-:-:S05]  /*65c0*/  PRMT R3, R155, 0x8880, RZ ;  /* 0x000088809b037816 */ /* 0x001fca00000000ff */
[----:B------:R-:W-:-:S07]  /*65d0*/  IMAD R164, R3, R154, RZ ;  /* 0x0000009a03a47224 */ /* 0x000fce00078e02ff */
.L_x_245:
[----:B------:R-:W-:Y:S05]  /*65e0*/  BSYNC B1 ;  /* 0x0000000000017941 */ /* 0x000fea0003800000 */
.L_x_244:
[----:B------:R-:W-:Y:S01]  /*65f0*/  @!P3 IMAD R67, R67, R153, R164 ;  /* 0x000000994343b224 */ /* 0x000fe200078e02a4 */
[----:B------:R-:W-:Y:S04]  /*6600*/  BSSY B1, `(.L_x_246) ;  /* 0x0000006000017945 */ /* 0x000fe80003800000 */
[----:B------:R0:W-:Y:S01]  /*6610*/  @!P3 STG.E.U8 desc[UR36][R10.64+0x51], R67 ;  /* 0x000051430a00b986 */ /* 0x0001e2000c101124 */
[----:B------:R-:W-:Y:S05]  /*6620*/  @P5 BRA `(.L_x_247) ;  /* 0x00000000000c5947 */ /* 0x000fea0003800000 */
[----:B--2---:R-:W0:Y:S02]  /*6630*/  LDG.E.U8 R155, desc[UR36][R4.64+0x58] ;  /* 0x00005824049b7981 */ /* 0x004e24000c1e1100 */
[----:B0-----:R-:W-:-:S05]  /*6640*/  PRMT R3, R155, 0x8880, RZ ;  /* 0x000088809b037816 */ /* 0x001fca00000000ff */
[----:B------:R-:W-:-:S07]  /*6650*/  IMAD R164, R3, R154, RZ ;  /* 0x0000009a03a47224 */ /* 0x000fce00078e02ff */
.L_x_247:
[----:B------:R-:W-:Y:S05]  /*6660*/  BSYNC B1 ;  /* 0x0000000000017941 */ /* 0x000fea0003800000 */
.L_x_246:
[----:B0-----:R-:W-:Y:S01]  /*6670*/  @!P5 IMAD R3, R68, R153, R164 ;  /* 0x000000994403d224 */ /* 0x001fe200078e02a4 */
[----:B------:R-:W-:Y:S04]  /*6680*/  BSSY B1, `(.L_x_248) ;  /* 0x0000006000017945 */ /* 0x000fe80003800000 */
[----:B------:R0:W-:Y:S01]  /*6690*/  @!P5 STG.E.U8 desc[UR36][R6.64+0x58], R3 ;  /* 0x000058030600d986 */ /* 0x0001e2000c101124 */
[----:B------:R-:W-:Y:S05]  /*66a0*/  @P1 BRA `(.L_x_249) ;  /* 0x00000000000c1947 */ /* 0x000fea0003800000 */
[----:B--2---:R-:W0:Y:S02]  /*66b0*/  LDG.E.U8 R155, desc[UR36][R4.64+0x59] ;  /* 0x00005924049b7981 */ /* 0x004e24000c1e1100 */
[----:B0-----:R-:W-:-:S05]  /*66c0*/  PRMT R3, R155, 0x8880, RZ ;  /* 0x000088809b037816 */ /* 0x001fca00000000ff */
[----:B------:R-:W-:-:S07]  /*66d0*/  IMAD R164, R3, R154, RZ ;  /* 0x0000009a03a47224 */ /* 0x000fce00078e02ff */
.L_x_249:
[----:B------:R-:W-:Y:S05]  /*66e0*/  BSYNC B1 ;  /* 0x0000000000017941 */ /* 0x000fea0003800000 */
.L_x_248:
        /* <DEDUP_REMOVED lines=11> */
.L_x_251:
[----:B------:R-:W-:Y:S05]  /*67a0*/  BSYNC B1 ;  /* 0x0000000000017941 */ /* 0x000fea0003800000 */
.L_x_250:
[----:B0-----:R-:W-:Y:S01]  /*67b0*/  @!P4 IMAD R3, R70, R153, R164 ;  /* 0x000000994603c224 */ /* 0x001fe200078e02a4 */
[----:B------:R-:W-:Y:S04]  /*67c0*/  BSSY B1, `(.L_x_252) ;  /* 0x0000006000017945 */ /* 0x000fe80003800000 */
[----:B------:R0:W-:Y:S01]  /*67d0*/  @!P4 STG.E.U8 desc[UR36][R10.64+0x58], R3 ;  /* 0x000058030a00c986 */ /* 0x0001e2000c101124 */
[----:B------:R-:W-:Y:S05]  /*67e0*/  @P3 BRA `(.L_x_253) ;  /* 0x00000000000c3947 */ /* 0x000fea0003800000 */
[----:B--2---:R-:W0:Y:S02]  /*67f0*/  LDG.E.U8 R155, desc[UR36][R12.64+0x59] ;  /* 0x000059240c9b7981 */ /* 0x004e24000c1e1100 */
[----:B0-----:R-:W-:-:S05]  /*6800*/  PRMT R3, R155, 0x8880, RZ ;  /* 0x000088809b037816 */ /* 0x001fca00000000ff */
[----:B------:R-:W-:-:S07]  /*6810*/  IMAD R164, R3, R154, RZ ;  /* 0x0000009a03a47224 */ /* 0x000fce00078e02ff */
.L_x_253:
[----:B------:R-:W-:Y:S05]  /*6820*/  BSYNC B1 ;  /* 0x0000000000017941 */ /* 0x000fea0003800000 */
.L_x_252:
[----:B------:R-:W-:Y:S01]  /*6830*/  @!P3 IMAD R71, R71, R153, R164 ;  /* 0x000000994747b224 */ /* 0x000fe200078e02a4 */
[----:B------:R-:W-:Y:S04]  /*6840*/  BSSY B1, `(.L_x_254) ;  /* 0x0000006000017945 */ /* 0x000fe80003800000 */
[----:B------:R0:W-:Y:S01]  /*6850*/  @!P3 STG.E.U8 desc[UR36][R10.64+0x59], R71 ;  /* 0x000059470a00b986 */ /* 0x0001e2000c101124 */
[----:B------:R-:W-:Y:S05]  /*6860*/  @P5 BRA `(.L_x_255) ;  /* 0x00000000000c5947 */ /* 0x000fea0003800000 */
[----:B--2---:R-:W0:Y:S02]  /*6870*/  LDG.E.U8 R155, desc[UR36][R4.64+0x60] ;  /* 0x00006024049b7981 */ /* 0x004e24000c1e1100 */
[----:B0-----:R-:W-:-:S05]  /*6880*/  PRMT R3, R155, 0x8880, RZ ;  /* 0x000088809b037816 */ /* 0x001fca00000000ff */
[----:B------:R-:W-:-:S07]  /*6890*/  IMAD R164, R3, R154, RZ ;  /* 0x0000009a03a47224 */ /* 0x000fce00078e02ff */
.L_x_255:
[----:B------:R-:W-:Y:S05]  /*68a0*/  BSYNC B1 ;  /* 0x0000000000017941 */ /* 0x000fea0003800000 */
.L_x_254:
[----:B0-----:R-:W-:Y:S01]  /*68b0*/  @!P5 IMAD R3, R72, R153, R164 ;  /* 0x000000994803d224 */ /* 0x001fe200078e02a4 */
[----:B------:R-:W-:Y:S04]  /*68c0*/  BSSY B1, `(.L_x_256) ;  /* 0x0000006000017945 */ /* 0x000fe80003800000 */
[----:B------:R0:W-:Y:S01]  /*68d0*/  @!P5 STG.E.U8 desc[UR36][R6.64+0x60], R3 ;  /* 0x000060030600d986 */ /* 0x0001e2000c101124 */
[----:B------:R-:W-:Y:S05]  /*68e0*/  @P1 BRA `(.L_x_257) ;  /* 0x00000000000c1947 */ /* 0x000fea0003800000 */
[----:B--2---:R-:W0:Y:S02]  /*68f0*/  LDG.E.U8 R155, desc[UR36][R4.64+0x61] ;  /* 0x00006124049b7981 */ /* 0x004e24000c1e1100 */
[----:B0-----:R-:W-:-:S05]  /*6900*/  PRMT R3, R155, 0x8880, RZ ;  /* 0x000088809b037816 */ /* 0x001fca00000000ff */
[----:B------:R-:W-:-:S07]  /*6910*/  IMAD R164, R3, R154, RZ ;  /* 0x0000009a03a47224 */ /* 0x000fce00078e02ff */
.L_x_257:
[----:B------:R-:W-:Y:S05]  /*6920*/  BSYNC B1 ;  /* 0x0000000000017941 */ /* 0x000fea0003800000 */
.L_x_256:
        /* <DEDUP_REMOVED lines=11> */
.L_x_259:
[----:B------:R-:W-:Y:S05]  /*69e0*/  BSYNC B1 ;  /* 0x0000000000017941 */ /* 0x000fea0003800000 */
.L_x_258:
[----:B0-----:R-:W-:Y:S01]  /*69f0*/  @!P4 IMAD R3, R74, R153, R164 ;  /* 0x000000994a03c224 */ /* 0x001fe200078e02a4 */
[----:B------:R-:W-:Y:S04]  /*6a00*/  BSSY B1, `(.L_x_260) ;  /* 0x0000006000017945 */ /* 0x000fe80003800000 */
[----:B------:R0:W-:Y:S01]  /*6a10*/  @!P4 STG.E.U8 desc[UR36][R10.64+0x60], R3 ;  /* 0x000060030a00c986 */ /* 0x0001e2000c101124 */
[----:B------:R-:W-:Y:S05]  /*6a20*/  @P3 BRA `(.L_x_261) ;  /* 0x00000000000c3947 */ /* 0x000fea0003800000 */
[----:B--2---:R-:W0:Y:S02]  /*6a30*/  LDG.E.U8 R155, desc[UR36][R12.64+0x61] ;  /* 0x000061240c9b7981 */ /* 0x004e24000c1e1100 */
[----:B0-----:R-:W-:-:S05]  /*6a40*/  PRMT R3, R155, 0x8880, RZ ;  /* 0x000088809b037816 */ /* 0x001fca00000000ff */
[----:B------:R-:W-:-:S07]  /*6a50*/  IMAD R164, R3, R154, RZ ;  /* 0x0000009a03a47224 */ /* 0x000fce00078e02ff */
.L_x_261:
[----:B------:R-:W-:Y:S05]  /*6a60*/  BSYNC B1 ;  /* 0x0000000000017941 */ /* 0x000fea0003800000 */
.L_x_260:
[----:B------:R-:W-:Y:S01]  /*6a70*/  @!P3 IMAD R75, R75, R153, R164 ;  /* 0x000000994b4bb224 */ /* 0x000fe200078e02a4 */
[----:B------:R-:W-:Y:S04]  /*6a80*/  BSSY B1, `(.L_x_262) ;  /* 0x0000006000017945 */ /* 0x000fe80003800000 */
[----:B------:R0:W-:Y:S01]  /*6a90*/  @!P3 STG.E.U8 desc[UR36][R10.64+0x61], R75 ;  /* 0x0000614b0a00b986 */ /* 0x0001e2000c101124 */
[----:B------:R-:W-:Y:S05]  /*6aa0*/  @P5 BRA `(.L_x_263) ;  /* 0x00000000000c5947 */ /* 0x000fea0003800000 */
[----:B--2---:R-:W0:Y:S02]  /*6ab0*/  LDG.E.U8 R155, desc[UR36][R4.64+0x68] ;  /* 0x00006824049b7981 */ /* 0x004e24000c1e1100 */
[----:B0-----:R-:W-:-:S05]  /*6ac0*/  PRMT R3, R155, 0x8880, RZ ;  /* 0x000088809b037816 */ /* 0x001fca00000000ff */
[----:B------:R-:W-:-:S07]  /*6ad0*/  IMAD R164, R3, R154, RZ ;  /* 0x0000009a03a47224 */ /* 0x000fce00078e02ff */
.L_x_263:
[----:B------:R-:W-:Y:S05]  /*6ae0*/  BSYNC B1 ;  /* 0x0000000000017941 */ /* 0x000fea0003800000 */
.L_x_262:
[----:B0-----:R-:W-:Y:S01]  /*6af0*/  @!P5 IMAD R3, R76, R153, R164 ;  /* 0x000000994c03d224 */ /* 0x001fe200078e02a4 */
[----:B------:R-:W-:Y:S04]  /*6b00*/  BSSY B1, `(.L_x_264) ;  /* 0x0000006000017945 */ /* 0x000fe80003800000 */
[----:B------:R0:W-:Y:S01]  /*6b10*/  @!P5 STG.E.U8 desc[UR36][R6.64+0x68], R3 ;  /* 0x000068030600d986 */ /* 0x0001e2000c101124 */
[----:B------:R-:W-:Y:S05]  /*6b20*/  @P1 BRA `(.L_x_265) ;  /* 0x00000000000c1947 */ /* 0x000fea0003800000 */
[----:B--2---:R-:W0:Y:S02]  /*6b30*/  LDG.E.U8 R155, desc[UR36][R4.64+0x69] ;  /* 0x00006924049b7981 */ /* 0x004e24000c1e1100 */
[----:B0-----:R-:W-:-:S05]  /*6b40*/  PRMT R3, R155, 0x8880, RZ ;  /* 0x000088809b037816 */ /* 0x001fca00000000ff */
[----:B------:R-:W-:-:S07]  /*6b50*/  IMAD R164, R3, R154, RZ ;  /* 0x0000009a03a47224 */ /* 0x000fce00078e02ff */
.L_x_265:
[----:B------:R-:W-:Y:S05]  /*6b60*/  BSYNC B1 ;  /* 0x0000000000017941 */ /* 0x000fea0003800000 */
.L_x_264:
        /* <DEDUP_REMOVED lines=11> */
.L_x_267:
[----:B------:R-:W-:Y:S05]  /*6c20*/  BSYNC B1 ;  /* 0x0000000000017941 */ /* 0x000fea0003800000 */
.L_x_266:
[----:B0-----:R-:W-:Y:S01]  /*6c30*/  @!P4 IMAD R3, R78, R153, R164 ;  /* 0x000000994e03c224 */ /* 0x001fe200078e02a4 */
[----:B------:R-:W-:Y:S04]  /*6c40*/  BSSY B1, `(.L_x_268) ;  /* 0x0000006000017945 */ /* 0x000fe80003800000 */
[----:B------:R0:W-:Y:S01]  /*6c50*/  @!P4 STG.E.U8 desc[UR36][R10.64+0x68], R3 ;  /* 0x000068030a00c986 */ /* 0x0001e2000c101124 */
[----:B------:R-:W-:Y:S05]  /*6c60*/  @P3 BRA `(.L_x_269) ;  /* 0x00000000000c3947 */ /* 0x000fea0003800000 */
[----:B--2---:R-:W0:Y:S02]  /*6c70*/  LDG.E.U8 R155, desc[UR36][R12.64+0x69] ;  /* 0x000069240c9b7981 */ /* 0x004e24000c1e1100 */
[----:B0-----:R-:W-:-:S05]  /*6c80*/  PRMT R3, R155, 0x8880, RZ ;  /* 0x000088809b037816 */ /* 0x001fca00000000ff */
[----:B------:R-:W-:-:S07]  /*6c90*/  IMAD R164, R3, R154, RZ ;  /* 0x0000009a03a47224 */ /* 0x000fce00078e02ff */
.L_x_269:
[----:B------:R-:W-:Y:S05]  /*6ca0*/  BSYNC B1 ;  /* 0x0000000000017941 */ /* 0x000fea0003800000 */
.L_x_268:
[----:B------:R-:W-:Y:S01]  /*6cb0*/  @!P3 IMAD R79, R79, R153, R164 ;  /* 0x000000994f4fb224 */ /* 0x000fe200078e02a4 */
[----:B------:R-:W-:Y:S04]  /*6cc0*/  BSSY B1, `(.L_x_270) ;  /* 0x0000006000017945 */ /* 0x000fe80003800000 */
[----:B------:R0:W-:Y:S01]  /*6cd0*/  @!P3 STG.E.U8 desc[UR36][R10.64+0x69], R79 ;  /* 0x0000694f0a00b986 */ /* 0x0001e2000c101124 */
[----:B------:R-:W-:Y:S05]  /*6ce0*/  @P5 BRA `(.L_x_271) ;  /* 0x00000000000c5947 */ /* 0x000fea0003800000 */
[----:B--2---:R-:W0:Y:S02]  /*6cf0*/  LDG.E.U8 R155, desc[UR36][R4.64+0x70] ;  /* 0x00007024049b7981 */ /* 0x004e24000c1e1100 */
[----:B0-----:R-:W-:-:S05]  /*6d00*/  PRMT R3, R155, 0x8880, RZ ;  /* 0x000088809b037816 */ /* 0x001fca00000000ff */
[----:B------:R-:W-:-:S07]  /*6d10*/  IMAD R164, R3, R154, RZ ;  /* 0x0000009a03a47224 */ /* 0x000fce00078e02ff */
.L_x_271:
[----:B------:R-:W-:Y:S05]  /*6d20*/  BSYNC B1 ;  /* 0x0000000000017941 */ /* 0x000fea0003800000 */
.L_x_270:
[----:B0-----:R-:W-:Y:S01]  /*6d30*/  @!P5 IMAD R3, R80, R153, R164 ;  /* 0x000000995003d224 */ /* 0x001fe200078e02a4 */
[----:B------:R-:W-:Y:S04]  /*6d40*/  BSSY B1, `(.L_x_272) ;  /* 0x0000006000017945 */ /* 0x000fe80003800000 */
[----:B------:R0:W-:Y:S01]  /*6d50*/  @!P5 STG.E.U8 desc[UR36][R6.64+0x70], R3 ;  /* 0x000070030600d986 */ /* 0x0001e2000c101124 */
[----:B------:R-:W-:Y:S05]  /*6d60*/  @P1 BRA `(.L_x_273) ;  /* 0x00000000000c1947 */ /* 0x000fea0003800000 */
[----:B--2---:R-:W0:Y:S02]  /*6d70*/  LDG.E.U8 R155, desc[UR36][R4.64+0x71] ;  /* 0x00007124049b7981 */ /* 0x004e24000c1e1100 */
[----:B0-----:R-:W-:-:S05]  /*6d80*/  PRMT R3, R155, 0x8880, RZ ;  /* 0x000088809b037816 */ /* 0x001fca00000000ff */
[----:B------:R-:W-:-:S07]  /*6d90*/  IMAD R164, R3, R154, RZ ;  /* 0x0000009a03a47224 */ /* 0x000fce00078e02ff */
.L_x_273:
[----:B------:R-:W-:Y:S05]  /*6da0*/  BSYNC B1 ;  /* 0x0000000000017941 */ /* 0x000fea0003800000 */
.L_x_272:
[C---:B------:R-:W-:Y:S01]  /*6db0*/  ISETP.LT.OR P4, PT, R152.reuse, 0x71, !P0 ;  /* 0x000000719800780c */ /* 0x040fe20004781670 */
[----:B------:R-:W-:Y:S01]  /*6dc0*/  @!P1 IMAD R81, R81, R153, R164 ;  /* 0x0000009951519224 */ /* 0x000fe200078e02a4 */
[----:B------:R-:W-:Y:S01]  /*6dd0*/  BSSY B1, `(.L_x_274) ;  /* 0x000000a000017945 */ /* 0x000fe20003800000 */
[C---:B------:R-:W-:Y:S02]  /*6de0*/  ISETP.LT.OR P3, PT, R152.reuse, 0x72, !P0 ;  /* 0x000000729800780c */ /* 0x040fe40004761670 */
        /* <DEDUP_REMOVED lines=8> */
.L_x_275:
[----:B------:R-:W-:Y:S05]  /*6e70*/  BSYNC B1 ;  /* 0x0000000000017941 */ /* 0x000fea0003800000 */
.L_x_274:
[----:B0-----:R-:W-:Y:S01]  /*6e80*/  @!P4 IMAD R3, R82, R153, R164 ;  /* 0x000000995203c224 */ /* 0x001fe200078e02a4 */
[----:B------:R-:W-:Y:S04]  /*6e90*/  BSSY B1, `(.L_x_276) ;  /* 0x0000006000017945 */ /* 0x000fe80003800000 */
[----:B------:R0:W-:Y:S01]  /*6ea0*/  @!P4 STG.E.U8 desc[UR36][R10.64+0x70], R3 ;  /* 0x000070030a00c986 */ /* 0x0001e2000c101124 */
[----:B------:R-:W-:Y:S05]  /*6eb0*/  @P3 BRA `(.L_x_277) ;  /* 0x00000000000c3947 */ /* 0x000fea0003800000 */
[----:B--2---:R-:W0:Y:S02]  /*6ec0*/  LDG.E.U8 R155, desc[UR36][R12.64+0x71] ;  /* 0x000071240c9b7981 */ /* 0x004e24000c1e1100 */
[----:B0-----:R-:W-:-:S05]  /*6ed0*/  PRMT R3, R155, 0x8880, RZ ;  /* 0x000088809b037816 */ /* 0x001fca00000000ff */
[----:B------:R-:W-:-:S07]  /*6ee0*/  IMAD R164, R3, R154, RZ ;  /* 0x0000009a03a47224 */ /* 0x000fce00078e02ff */
.L_x_277:
[----:B------:R-:W-:Y:S05]  /*6ef0*/  BSYNC B1 ;  /* 0x0000000000017941 */ /* 0x000fea0003800000 */
.L_x_276:
[----:B------:R-:W-:Y:S01]  /*6f00*/  @!P3 IMAD R83, R83, R153, R164 ;  /* 0x000000995353b224 */ /* 0x000fe200078e02a4 */
[----:B------:R-:W-:Y:S04]  /*6f10*/  BSSY B1, `(.L_x_278) ;  /* 0x0000006000017945 */ /* 0x000fe80003800000 */
[----:B------:R0:W-:Y:S01]  /*6f20*/  @!P3 STG.E.U8 desc[UR36][R10.64+0x71], R83 ;  /* 0x000071530a00b986 */ /* 0x0001e2000c101124 */
[----:B------:R-:W-:Y:S05]  /*6f30*/  @P1 BRA `(.L_x_279) ;  /* 0x00000000000c1947 */ /* 0x000fea0003800000 */
[----:B--2---:R-:W0:Y:S02]  /*6f40*/  LDG.E.U8 R155, desc[UR36][R4.64+0x78] ;  /* 0x00007824049b7981 */ /* 0x004e24000c1e1100 */
[----:B0-----:R-:W-:-:S05]  /*6f50*/  PRMT R3, R155, 0x8880, RZ ;  /* 0x000088809b037816 */ /* 0x001fca00000000ff */
[----:B------:R-:W-:-:S07]  /*6f60*/  IMAD R164, R3, R154, RZ ;  /* 0x0000009a03a47224 */ /* 0x000fce00078e02ff */
.L_x_279:
[----:B------:R-:W-:Y:S05]  /*6f70*/  BSYNC B1 ;  /* 0x0000000000017941 */ /* 0x000fea0003800000 */
.L_x_278:
[----:B0-----:R-:W-:Y:S01]  /*6f80*/  @!P1 IMAD R3, R84, R153, R164 ;  /* 0x0000009954039224 */ /* 0x001fe200078e02a4 */
[----:B------:R-:W-:Y:S04]  /*6f90*/  BSSY B1, `(.L_x_280) ;  /* 0x0000006000017945 */ /* 0x000fe80003800000 */
[----:B------:R0:W-:Y:S01]  /*6fa0*/  @!P1 STG.E.U8 desc[UR36][R6.64+0x78], R3 ;  /* 0x0000780306009986 */ /* 0x0001e2000c101124 */
[----:B------:R-:W-:Y:S05]  /*6fb0*/  @P2 BRA `(.L_x_281) ;  /* 0x00000000000c2947 */ /* 0x000fea0003800000 */
[----:B--2---:R-:W0:Y:S02]  /*6fc0*/  LDG.E.U8 R155, desc[UR36][R4.64+0x79] ;  /* 0x00007924049b7981 */ /* 0x004e24000c1e1100 */
[----:B0-----:R-:W-:-:S05]  /*6fd0*/  PRMT R3, R155, 0x8880, RZ ;  /* 0x000088809b037816 */ /* 0x001fca00000000ff */
[----:B------:R-:W-:-:S07]  /*6fe0*/  IMAD R164, R3, R154, RZ ;  /* 0x0000009a03a47224 */ /* 0x000fce00078e02ff */
.L_x_281:
[----:B------:R-:W-:Y:S05]  /*6ff0*/  BSYNC B1 ;  /* 0x0000000000017941 */ /* 0x000fea0003800000 */
.L_x_280:
[----:B------:R-:W-:Y:S01]  /*7000*/  @!P2 IMAD R85, R85, R153, R164 ;  /* 0x000000995555a224 */ /* 0x000fe200078e02a4 */
[----:B------:R-:W-:Y:S04]  /*7010*/  BSSY B1, `(.L_x_282) ;  /* 0x0000006000017945 */ /* 0x000fe80003800000 */
[----:B------:R0:W-:Y:S01]  /*7020*/  @!P2 STG.E.U8 desc[UR36][R6.64+0x79], R85 ;  /* 0x000079550600a986 */ /* 0x0001e2000c101124 */
[----:B------:R-:W-:Y:S05]  /*7030*/  @P5 BRA `(.L_x_283) ;  /* 0x00000000000c5947 */ /* 0x000fea0003800000 */
[----:B--2---:R-:W0:Y:S02]  /*7040*/  LDG.E.U8 R155, desc[UR36][R12.64+0x78] ;  /* 0x000078240c9b7981 */ /* 0x004e24000c1e1100 */
[----:B0-----:R-:W-:-:S05]  /*7050*/  PRMT R3, R155, 0x8880, RZ ;  /* 0x000088809b037816 */ /* 0x001fca00000000ff */
[----:B------:R-:W-:-:S07]  /*7060*/  IMAD R164, R3, R154, RZ ;  /* 0x0000009a03a47224 */ /* 0x000fce00078e02ff */
.L_x_283:
[----:B------:R-:W-:Y:S05]  /*7070*/  BSYNC B1 ;  /* 0x0000000000017941 */ /* 0x000fea0003800000 */
.L_x_282:
[----:B0-----:R-:W-:Y:S01]  /*7080*/  @!P5 IMAD R3, R86, R153, R164 ;  /* 0x000000995603d224 */ /* 0x001fe200078e02a4 */
[----:B------:R-:W-:Y:S01]  /*7090*/  ISETP.LT.OR P0, PT, R152, 0x7a, !P0 ;  /* 0x0000007a9800780c */ /* 0x000fe20004701670 */
[----:B------:R-:W-:Y:S03]  /*70a0*/  BSSY B1, `(.L_x_284) ;  /* 0x0000006000017945 */ /* 0x000fe60003800000 */
[----:B------:R0:W-:Y:S09]  /*70b0*/  @!P5 STG.E.U8 desc[UR36][R10.64+0x78], R3 ;  /* 0x000078030a00d986 */ /* 0x0001f2000c101124 */
[----:B------:R-:W-:Y:S05]  /*70c0*/  @P0 BRA `(.L_x_285) ;  /* 0x00000000000c0947 */ /* 0x000fea0003800000 */
[----:B--2---:R-:W0:Y:S02]  /*70d0*/  LDG.E.U8 R155, desc[UR36][R12.64+0x79] ;  /* 0x000079240c9b7981 */ /* 0x004e24000c1e1100 */
[----:B0-----:R-:W-:-:S05]  /*70e0*/  PRMT R3, R155, 0x8880, RZ ;  /* 0x000088809b037816 */ /* 0x001fca00000000ff */
[----:B------:R-:W-:-:S07]  /*70f0*/  IMAD R164, R3, R154, RZ ;  /* 0x0000009a03a47224 */ /* 0x000fce00078e02ff */
.L_x_285:
[----:B------:R-:W-:Y:S05]  /*7100*/  BSYNC B1 ;  /* 0x0000000000017941 */ /* 0x000fea0003800000 */
.L_x_284:
[----:B------:R-:W-:Y:S01]  /*7110*/  IMAD R87, R87, R153, R164 ;  /* 0x0000009957577224 */ /* 0x000fe200078e02a4 */
[----:B------:R-:W-:Y:S06]  /*7120*/  @P0 BRA `(.L_x_286) ;  /* 0x0000001800180947 */ /* 0x000fec0003800000 */
[----:B------:R0:W-:Y:S01]  /*7130*/  STG.E.U8 desc[UR36][R10.64+0x79], R87 ;  /* 0x000079570a007986 */ /* 0x0001e2000c101124 */
[----:B------:R-:W-:Y:S05]  /*7140*/  BRA `(.L_x_286) ;  /* 0x0000001800107947 */ /* 0x000fea0003800000 */
.L_x_29:
[C---:B------:R-:W-:Y:S02]  /*7150*/  ISETP.GE.AND P2, PT, R3.reuse, 0x1, PT ;  /* 0x000000010300780c */ /* 0x040fe40003f46270 */
[----:B------:R-:W-:Y:S02]  /*7160*/  ISETP.GE.AND P0, PT, R3, 0x9, PT ;  /* 0x000000090300780c */ /* 0x000fe40003f06270 */
[C---:B------:R-:W-:Y:S02]  /*7170*/  ISETP.LT.OR P3, PT, R152.reuse, 0x1, !P2 ;  /* 0x000000019800780c */ /* 0x040fe40005761670 */
[C---:B------:R-:W-:Y:S02]  /*7180*/  ISETP.LT.OR P5, PT, R152.reuse, 0x2, !P2 ;  /* 0x000000029800780c */ /* 0x040fe400057a1670 */
[C---:B------:R-:W-:Y:S02]  /*7190*/  ISETP.LT.OR P1, PT, R152.reuse, 0x1, !P0 ;  /* 0x000000019800780c */ /* 0x040fe40004721670 */
[----:B------:R-:W-:-:S07]  /*71a0*/  ISETP.LT.OR P4, PT, R152, 0x2, !P0 ;  /* 0x000000029800780c */ /* 0x000fce0004781670 */
[-C--:B------:R-:W-:Y:S02]  /*71b0*/  @!P3 IMAD R5, R88, R153.reuse, RZ ;  /* 0x000000995805b224 */ /* 0x080fe400078e02ff */
[-C--:B------:R-:W-:Y:S02]  /*71c0*/  @!P5 IMAD R89, R89, R153.reuse, RZ ;  /* 0x000000995959d224 */ /* 0x080fe400078e02ff */
[-C--:B------:R-:W-:Y:S01]  /*71d0*/  @!P1 IMAD R13, R90, R153.reuse, RZ ;  /* 0x000000995a0d9224 */ /* 0x080fe200078e02ff */
[----:B------:R0:W-:Y:S01]  /*71e0*/  @!P3 STG.E.U8 desc[UR36][R158.64], R5 ;  /* 0x000000059e00b986 */ /* 0x0001e2000c101124 */
[C---:B------:R-:W-:Y:S01]  /*71f0*/  ISETP.LT.OR P3, PT, R152.reuse, 0x9, !P2 ;  /* 0x000000099800780c */ /* 0x040fe20005761670 */
[----:B------:R-:W-:Y:S02]  /*7200*/  @!P4 IMAD R91, R91, R153, RZ ;  /* 0x000000995b5bc224 */ /* 0x000fe400078e02ff */
[----:B------:R-:W-:Y:S01]  /*7210*/  @!P5 STG.E.U8 desc[UR36][R158.64+0x1], R89 ;  /* 0x000001599e00d986 */ /* 0x000fe2000c101124 */
[----:B------:R-:W-:-:S03]  /*7220*/  ISETP.LT.OR P5, PT, R152, 0xa, !P2 ;  /* 0x0000000a9800780c */ /* 0x000fc600057a1670 */
[----:B------:R1:W-:Y:S01]  /*7230*/  @!P1 STG.E.U8 desc[UR36][R8.64], R13 ;  /* 0x0000000d08009986 */ /* 0x0003e2000c101124 */
[----:B------:R-:W-:-:S03]  /*7240*/  ISETP.LT.OR P1, PT, R152, 0x9, !P0 ;  /* 0x000000099800780c */ /* 0x000fc60004721670 */
[----:B------:R-:W-:Y:S01]  /*7250*/  @!P4 STG.E.U8 desc[UR36][R8.64+0x1], R91 ;  /* 0x0000015b0800c986 */ /* 0x000fe2000c101124 */
[----:B------:R-:W-:Y:S01]  /*7260*/  ISETP.LT.OR P4, PT, R152, 0xa, !P0 ;  /* 0x0000000a9800780c */ /* 0x000fe20004781670 */
[----:B------:R-:W-:-:S04]  /*7270*/  @!P3 IMAD R15, R92, R153, RZ ;  /* 0x000000995c0fb224 */ /* 0x000fc800078e02ff */
[-C--:B------:R-:W-:Y:S01]  /*7280*/  @!P5 IMAD R93, R93, R153.reuse, RZ ;  /* 0x000000995d5dd224 */ /* 0x080fe200078e02ff */
[----:B------:R3:W-:Y:S01]  /*7290*/  @!P3 STG.E.U8 desc[UR36][R158.64+0x8], R15 ;  /* 0x0000080f9e00b986 */ /* 0x0007e2000c101124 */
[----:B------:R-:W-:Y:S02]  /*72a0*/  ISETP.LT.OR P3, PT, R152, 0x11, !P2 ;  /* 0x000000119800780c */ /* 0x000fe40005761670 */
[-C--:B0-----:R-:W-:Y:S01]  /*72b0*/  @!P1 IMAD R5, R94, R153.reuse, RZ ;  /* 0x000000995e059224 */ /* 0x081fe200078e02ff */
[----:B------:R-:W-:Y:S01]  /*72c0*/  @!P5 STG.E.U8 desc[UR36][R158.64+0x9], R93 ;  /* 0x0000095d9e00d986 */ /* 0x000fe2000c101124 */
[C---:B------:R-:W-:Y:S02]  /*72d0*/  ISETP.LT.OR P5, PT, R152.reuse, 0x12, !P2 ;  /* 0x000000129800780c */ /* 0x040fe400057a1670 */
[----:B------:R-:W-:Y:S01]  /*72e0*/  @!P4 IMAD R95, R95, R153, RZ ;  /* 0x000000995f5fc224 */ /* 0x000fe200078e02ff */
[----:B------:R0:W-:Y:S01]  /*72f0*/  @!P1 STG.E.U8 desc[UR36][R8.64+0x8], R5 ;  /* 0x0000080508009986 */ /* 0x0001e2000c101124 */
[----:B------:R-:W-:-:S03]  /*7300*/  ISETP.LT.OR P1, PT, R152, 0x11, !P0 ;  /* 0x000000119800780c */ /* 0x000fc60004721670 */
[----:B------:R-:W-:Y:S01]  /*7310*/  @!P4 STG.E.U8 desc[UR36][R8.64+0x9], R95 ;  /* 0x0000095f0800c986 */ /* 0x000fe2000c101124 */
[----:B------:R-:W-:Y:S01]  /*7320*/  ISETP.LT.OR P4, PT, R152, 0x12, !P0 ;  /* 0x000000129800780c */ /* 0x000fe20004781670 */
[----:B-1----:R-:W-:-:S04]  /*7330*/  @!P3 IMAD R13, R96, R153, RZ ;  /* 0x00000099600db224 */ /* 0x002fc800078e02ff */
[-C--:B------:R-:W-:Y:S01]  /*7340*/  @!P5 IMAD R97, R97, R153.reuse, RZ ;  /* 0x000000996161d224 */ /* 0x080fe200078e02ff */
[----:B------:R1:W-:Y:S01]  /*7350*/  @!P3 STG.E.U8 desc[UR36][R158.64+0x10], R13 ;  /* 0x0000100d9e00b986 */ /* 0x0003e2000c101124 */
[----:B------:R-:W-:Y:S02]  /*7360*/  ISETP.LT.OR P3, PT, R152, 0x19, !P2 ;  /* 0x000000199800780c */ /* 0x000fe40005761670 */
[-C--:B---3--:R-:W-:Y:S01]  /*7370*/  @!P1 IMAD R15, R98, R153.reuse, RZ ;  /* 0x00000099620f9224 */ /* 0x088fe200078e02ff */
[----:B------:R-:W-:Y:S01]  /*7380*/  @!P5 STG.E.U8 desc[UR36][R158.64+0x11], R97 ;  /* 0x000011619e00d986 */ /* 0x000fe2000c101124 */
[C---:B------:R-:W-:Y:S02]  /*7390*/  ISETP.LT.OR P5, PT, R152.reuse, 0x1a, !P2 ;  /* 0x0000001a9800780c */ /* 0x040fe400057a1670 */
[----:B------:R-:W-:Y:S01]  /*73a0*/  @!P4 IMAD R99, R99, R153, RZ ;  /* 0x000000996363c224 */ /* 0x000fe200078e02ff */
[----:B------:R3:W-:Y:S01]  /*73b0*/  @!P1 STG.E.U8 desc[UR36][R8.64+0x10], R15 ;  /* 0x0000100f08009986 */ /* 0x0007e2000c101124 */
[----:B------:R-:W-:-:S03]  /*73c0*/  ISETP.LT.OR P1, PT, R152, 0x19, !P0 ;  /* 0x000000199800780c */ /* 0x000fc60004721670 */
[----:B------:R-:W-:Y:S01]  /*73d0*/  @!P4 STG.E.U8 desc[UR36][R8.64+0x11], R99 ;  /* 0x000011630800c986 */ /* 0x000fe2000c101124 */
[----:B------:R-:W-:Y:S01]  /*73e0*/  ISETP.LT.OR P4, PT, R152, 0x1a, !P0 ;  /* 0x0000001a9800780c */ /* 0x000fe20004781670 */
[----:B0-----:R-:W-:-:S04]  /*73f0*/  @!P3 IMAD R5, R100, R153, RZ ;  /* 0x000000996405b224 */ /* 0x001fc800078e02ff */
[-C--:B------:R-:W-:Y:S01]  /*7400*/  @!P5 IMAD R101, R101, R153.reuse, RZ ;  /* 0x000000996565d224 */ /* 0x080fe200078e02ff */
[----:B------:R0:W-:Y:S01]  /*7410*/  @!P3 STG.E.U8 desc[UR36][R158.64+0x18], R5 ;  /* 0x000018059e00b986 */ /* 0x0001e2000c101124 */
[----:B------:R-:W-:Y:S02]  /*7420*/  ISETP.LT.OR P3, PT, R152, 0x21, !P2 ;  /* 0x000000219800780c */ /* 0x000fe40005761670 */
[-C--:B-1----:R-:W-:Y:S01]  /*7430*/  @!P1 IMAD R13, R102, R153.reuse, RZ ;  /* 0x00000099660d9224 */ /* 0x082fe200078e02ff */
[----:B------:R-:W-:Y:S01]  /*7440*/  @!P5 STG.E.U8 desc[UR36][R158.64+0x19], R101 ;  /* 0x000019659e00d986 */ /* 0x000fe2000c101124 */
[C---:B------:R-:W-:Y:S02]  /*7450*/  ISETP.LT.OR P5, PT, R152.reuse, 0x22, !P2 ;  /* 0x000000229800780c */ /* 0x040fe400057a1670 */
[----:B------:R-:W-:Y:S01]  /*7460*/  @!P4 IMAD R103, R103, R153, RZ ;  /* 0x000000996767c224 */ /* 0x000fe200078e02ff */
[----:B------:R1:W-:Y:S01]  /*7470*/  @!P1 STG.E.U8 desc[UR36][R8.64+0x18], R13 ;  /* 0x0000180d08009986 */ /* 0x0003e2000c101124 */
[----:B------:R-:W-:-:S03]  /*7480*/  ISETP.LT.OR P1, PT, R152, 0x21, !P0 ;  /* 0x000000219800780c */ /* 0x000fc60004721670 */
[----:B------:R-:W-:Y:S01]  /*7490*/  @!P4 STG.E.U8 desc[UR36][R8.64+0x19], R103 ;  /* 0x000019670800c986 */ /* 0x000fe2000c101124 */
[----:B------:R-:W-:Y:S01]  /*74a0*/  ISETP.LT.OR P4, PT, R152, 0x22, !P0 ;  /* 0x000000229800780c */ /* 0x000fe20004781670 */
[----:B---3--:R-:W-:-:S04]  /*74b0*/  @!P3 IMAD R15, R104, R153, RZ ;  /* 0x00000099680fb224 */ /* 0x008fc800078e02ff */
        /* <DEDUP_REMOVED lines=124> */
[C---:B------:R-:W-:Y:S01]  /*7c80*/  ISETP.LT.OR P2, PT, R152.reuse, 0x7a, !P2 ;  /* 0x0000007a9800780c */ /* 0x040fe20005741670 */
[----:B------:R-:W-:Y:S01]  /*7c90*/  @!P5 STG.E.U8 desc[UR36][R158.64+0x71], R145 ;  /* 0x000071919e00d986 */ /* 0x000fe2000c101124 */
[C---:B------:R-:W-:Y:S01]  /*7ca0*/  ISETP.LT.OR P5, PT, R152.reuse, 0x79, !P0 ;  /* 0x000000799800780c */ /* 0x040fe200047a1670 */
[----:B------:R-:W-:Y:S01]  /*7cb0*/  @!P4 IMAD R147, R147, R153, RZ ;  /* 0x000000999393c224 */ /* 0x000fe200078e02ff */
[----:B------:R-:W-:Y:S01]  /*7cc0*/  ISETP.LT.OR P0, PT, R152, 0x7a, !P0 ;  /* 0x0000007a9800780c */ /* 0x000fe20004701670 */
[----:B------:R-:W-:Y:S01]  /*7cd0*/  @!P1 STG.E.U8 desc[UR36][R8.64+0x70], R15 ;  /* 0x0000700f08009986 */ /* 0x000fe2000c101124 */
[----:B------:R-:W-:-:S03]  /*7ce0*/  ISETP.GE.AND P1, PT, R3, 0x81, PT ;  /* 0x000000810300780c */ /* 0x000fc60003f26270 */
[----:B------:R-:W-:Y:S01]  /*7cf0*/  @!P4 STG.E.U8 desc[UR36][R8.64+0x71], R147 ;  /* 0x000071930800c986 */ /* 0x000fe2000c101124 */
[-C--:B0-----:R-:W-:Y:S01]  /*7d00*/  @!P3 IMAD R5, R148, R153.reuse, RZ ;  /* 0x000000999405b224 */ /* 0x081fe200078e02ff */
[C---:B------:R-:W-:Y:S02]  /*7d10*/  ISETP.LT.OR P4, PT, R152.reuse, 0x1, !P1 ;  /* 0x000000019800780c */ /* 0x040fe40004f81670 */
[-C--:B------:R-:W-:Y:S02]  /*7d20*/  @!P2 IMAD R149, R149, R153.reuse, RZ ;  /* 0x000000999595a224 */ /* 0x080fe400078e02ff */
[----:B------:R0:W-:Y:S01]  /*7d30*/  @!P3 STG.E.U8 desc[UR36][R158.64+0x78], R5 ;  /* 0x000078059e00b986 */ /* 0x0001e2000c101124 */
[----:B------:R-:W-:Y:S01]  /*7d40*/  ISETP.LT.OR P3, PT, R152, 0x2, !P1 ;  /* 0x000000029800780c */ /* 0x000fe20004f61670 */
[-C--:B-1----:R-:W-:Y:S02]  /*7d50*/  @!P5 IMAD R13, R150, R153.reuse, RZ ;  /* 0x00000099960dd224 */ /* 0x082fe400078e02ff */
[----:B------:R-:W-:Y:S01]  /*7d60*/  @!P2 STG.E.U8 desc[UR36][R158.64+0x79], R149 ;  /* 0x000079959e00a986 */ /* 0x000fe2000c101124 */
[----:B------:R-:W-:Y:S01]  /*7d70*/  ISETP.GE.AND P2, PT, R3, 0x89, PT ;  /* 0x000000890300780c */ /* 0x000fe20003f46270 */
[----:B------:R-:W-:-:S02]  /*7d80*/  @!P0 IMAD R151, R151, R153, RZ ;  /* 0x0000009997978224 */ /* 0x000fc400078e02ff */
[----:B------:R1:W-:Y:S01]  /*7d90*/  @!P5 STG.E.U8 desc[UR36][R8.64+0x78], R13 ;  /* 0x0000780d0800d986 */ /* 0x0003e2000c101124 */
[-C--:B------:R-:W-:Y:S01]  /*7da0*/  @!P4 IMAD R3, R24, R153.reuse, RZ ;  /* 0x000000991803c224 */ /* 0x080fe200078e02ff */
[C---:B------:R-:W-:Y:S02]  /*7db0*/  ISETP.LT.OR P5, PT, R152.reuse, 0x1, !P2 ;  /* 0x000000019800780c */ /* 0x040fe400057a1670 */
[----:B------:R-:W-:Y:S01]  /*7dc0*/  @!P0 STG.E.U8 desc[UR36][R8.64+0x79], R151 ;  /* 0x0000799708008986 */ /* 0x000fe2000c101124 */
[C---:B------:R-:W-:Y:S01]  /*7dd0*/  ISETP.LT.OR P0, PT, R152.reuse, 0x2, !P2 ;  /* 0x000000029800780c */ /* 0x040fe20005701670 */
[----:B------:R-:W-:Y:S02]  /*7de0*/  @!P3 IMAD R25, R25, R153, RZ ;  /* 0x000000991919b224 */ /* 0x000fe400078e02ff */
[----:B------:R3:W-:Y:S01]  /*7df0*/  @!P4 STG.E.U8 desc[UR36][R6.64], R3 ;  /* 0x000000030600c986 */ /* 0x0007e2000c101124 */
[----:B------:R-:W-:-:S03]  /*7e00*/  ISETP.LT.OR P4, PT, R152, 0x9, !P1 ;  /* 0x000000099800780c */ /* 0x000fc60004f81670 */
[----:B------:R-:W-:Y:S01]  /*7e10*/  @!P3 STG.E.U8 desc[UR36][R6.64+0x1], R25 ;  /* 0x000001190600b986 */ /* 0x000fe2000c101124 */
[----:B------:R-:W-:Y:S02]  /*7e20*/  ISETP.LT.OR P3, PT, R152, 0xa, !P1 ;  /* 0x0000000a9800780c */ /* 0x000fe40004f61670 */
[----:B0-----:R-:W-:-:S03]  /*7e30*/  @!P5 IMAD R5, R26, R153, RZ ;  /* 0x000000991a05d224 */ /* 0x001fc600078e02ff */
[-C--:B------:R-:W-:Y:S02]  /*7e40*/  @!P0 IMAD R27, R27, R153.reuse, RZ ;  /* 0x000000991b1b8224 */ /* 0x080fe400078e02ff */
[----:B------:R0:W-:Y:S01]  /*7e50*/  @!P5 STG.E.U8 desc[UR36][R10.64], R5 ;  /* 0x000000050a00d986 */ /* 0x0001e2000c101124 */
[----:B------:R-:W-:Y:S01]  /*7e60*/  ISETP.LT.OR P5, PT, R152, 0x9, !P2 ;  /* 0x000000099800780c */ /* 0x000fe200057a1670 */
[-C--:B-1----:R-:W-:Y:S02]  /*7e70*/  @!P4 IMAD R13, R28, R153.reuse, RZ ;  /* 0x000000991c0dc224 */ /* 0x082fe400078e02ff */
[----:B------:R-:W-:Y:S01]  /*7e80*/  @!P0 STG.E.U8 desc[UR36][R10.64+0x1], R27 ;  /* 0x0000011b0a008986 */ /* 0x000fe2000c101124 */
[C---:B------:R-:W-:Y:S01]  /*7e90*/  ISETP.LT.OR P0, PT, R152.reuse, 0xa, !P2 ;  /* 0x0000000a9800780c */ /* 0x040fe20005701670 */
[----:B------:R-:W-:Y:S02]  /*7ea0*/  @!P3 IMAD R29, R29, R153, RZ ;  /* 0x000000991d1db224 */ /* 0x000fe400078e02ff */
[----:B------:R-:W-:Y:S01]  /*7eb0*/  @!P4 STG.E.U8 desc[UR36][R6.64+0x8], R13 ;  /* 0x0000080d0600c986 */ /* 0x000fe2000c101124 */
        /* <DEDUP_REMOVED lines=11> */
[----:B------:R-:W-:Y:S01]  /*7f70*/  @!P4 STG.E.U8 desc[UR36][R6.64+0x10], R5 ;  /* 0x000010050600c986 */ /* 0x000fe2000c101124 */
[----:B------:R-:W-:-:S03]  /*7f80*/  ISETP.LT.OR P4, PT, R152, 0x19, !P1 ;  /* 0x000000199800780c */ /* 0x000fc60004f81670 */
[----:B------:R-:W-:Y:S01]  /*7f90*/  @!P3 STG.E.U8 desc[UR36][R6.64+0x11], R33 ;  /* 0x000011210600b986 */ /* 0x000fe2000c101124 */
[----:B------:R-:W-:Y:S01]  /*7fa0*/  ISETP.LT.OR P3, PT, R152, 0x1a, !P1 ;  /* 0x0000001a9800780c */ /* 0x000fe20004f61670 */
[----:B-1----:R-:W-:-:S04]  /*7fb0*/  @!P5 IMAD R3, R34, R153, RZ ;  /* 0x000000992203d224 */ /* 0x002fc800078e02ff */
[-C--:B------:R-:W-:Y:S01]  /*7fc0*/  @!P0 IMAD R35, R35, R153.reuse, RZ ;  /* 0x0000009923238224 */ /* 0x080fe200078e02ff */
[----:B------:R0:W-:Y:S01]  /*7fd0*/  @!P5 STG.E.U8 desc[UR36][R10.64+0x10], R3 ;  /* 0x000010030a00d986 */ /* 0x0001e2000c101124 */
[----:B------:R-:W-:Y:S02]  /*7fe0*/  ISETP.LT.OR P5, PT, R152, 0x19, !P2 ;  /* 0x000000199800780c */ /* 0x000fe400057a1670 */
[-C--:B------:R-:W-:Y:S01]  /*7ff0*/  @!P4 IMAD R9, R36, R153.reuse, RZ ;  /* 0x000000992409c224 */ /* 0x080fe200078e02ff */
[----:B------:R-:W-:Y:S01]  /*8000*/  @!P0 STG.E.U8 desc[UR36][R10.64+0x11], R35 ;  /* 0x000011230a008986 */ /* 0x000fe2000c101124 */
[C---:B------:R-:W-:Y:S02]  /*8010*/  ISETP.LT.OR P0, PT, R152.reuse, 0x1a, !P2 ;  /* 0x0000001a9800780c */ /* 0x040fe40005701670 */
[----:B------:R-:W-:Y:S01]  /*8020*/  @!P3 IMAD R37, R37, R153, RZ ;  /* 0x000000992525b224 */ /* 0x000fe200078e02ff */
[----:B------:R-:W-:Y:S01]  /*8030*/  @!P4 STG.E.U8 desc[UR36][R6.64+0x18], R9 ;  /* 0x000018090600c986 */ /* 0x000fe2000c101124 */
[----:B------:R-:W-:-:S03]  /*8040*/  ISETP.LT.OR P4, PT, R152, 0x21, !P1 ;  /* 0x000000219800780c */ /* 0x000fc60004f81670 */
[----:B------:R-:W-:Y:S01]  /*8050*/  @!P3 STG.E.U8 desc[UR36][R6.64+0x19], R37 ;  /* 0x000019250600b986 */ /* 0x000fe2000c101124 */
[----:B------:R-:W-:Y:S01]  /*8060*/  ISETP.LT.OR P3, PT, R152, 0x22, !P1 ;  /* 0x000000229800780c */ /* 0x000fe20004f61670 */
[----:B0-----:R-:W-:-:S04]  /*8070*/  @!P5 IMAD R3, R38, R153, RZ ;  /* 0x000000992603d224 */ /* 0x001fc800078e02ff */
        /* <DEDUP_REMOVED lines=120> */
[----:B------:R-:W-:-:S04]  /*8800*/  @!P0 IMAD R5, R78, R153, RZ ;  /* 0x000000994e058224 */ /* 0x000fc800078e02ff */
[-C--:B------:R-:W-:Y:S01]  /*8810*/  @!P4 IMAD R79, R79, R153.reuse, RZ ;  /* 0x000000994f4fc224 */ /* 0x080fe200078e02ff */
[----:B------:R1:W-:Y:S01]  /*8820*/  @!P0 STG.E.U8 desc[UR36][R10.64+0x68], R5 ;  /* 0x000068050a008986 */ /* 0x0003e2000c101124 */
[C---:B------:R-:W-:Y:S02]  /*8830*/  ISETP.LT.OR P0, PT, R152.reuse, 0x71, !P2 ;  /* 0x000000719800780c */ /* 0x040fe40005701670 */
[----:B------:R-:W-:Y:S01]  /*8840*/  @!P3 IMAD R81, R81, R153, RZ ;  /* 0x000000995151b224 */ /* 0x000fe200078e02ff */
[----:B------:R-:W-:Y:S01]  /*8850*/  @!P4 STG.E.U8 desc[UR36][R10.64+0x69], R79 ;  /* 0x0000694f0a00c986 */ /* 0x000fe2000c101124 */
[----:B------:R-:W-:-:S03]  /*8860*/  ISETP.LT.OR P4, PT, R152, 0x72, !P2 ;  /* 0x000000729800780c */ /* 0x000fc60005781670 */
[----:B------:R-:W-:Y:S01]  /*8870*/  @!P3 STG.E.U8 desc[UR36][R6.64+0x71], R81 ;  /* 0x000071510600b986 */ /* 0x000fe2000c101124 */
[C---:B------:R-:W-:Y:S02]  /*8880*/  ISETP.LT.OR P3, PT, R152.reuse, 0x79, !P1 ;  /* 0x000000799800780c */ /* 0x040fe40004f61670 */
[C---:B------:R-:W-:Y:S01]  /*8890*/  ISETP.LT.OR P1, PT, R152.reuse, 0x7a, !P1 ;  /* 0x0000007a9800780c */ /* 0x040fe20004f21670 */
[----:B------:R3:W-:Y:S01]  /*88a0*/  @!P5 STG.E.U8 desc[UR36][R6.64+0x70], R9 ;  /* 0x000070090600d986 */ /* 0x0007e2000c101124 */
[----:B------:R-:W-:Y:S01]  /*88b0*/  ISETP.LT.OR P5, PT, R152, 0x79, !P2 ;  /* 0x000000799800780c */ /* 0x000fe200057a1670 */
[----:B0-----:R-:W-:Y:S01]  /*88c0*/  @!P0 IMAD R3, R82, R153, RZ ;  /* 0x0000009952038224 */ /* 0x001fe200078e02ff */
[----:B------:R-:W-:-:S03]  /*88d0*/  ISETP.LT.OR P2, PT, R152, 0x7a, !P2 ;  /* 0x0000007a9800780c */ /* 0x000fc60005741670 */
[-C--:B------:R-:W-:Y:S01]  /*88e0*/  @!P4 IMAD R83, R83, R153.reuse, RZ ;  /* 0x000000995353c224 */ /* 0x080fe200078e02ff */
[----:B------:R0:W-:Y:S03]  /*88f0*/  @!P0 STG.E.U8 desc[UR36][R10.64+0x70], R3 ;  /* 0x000070030a008986 */ /* 0x0001e6000c101124 */
[-C--:B-1----:R-:W-:Y:S01]  /*8900*/  @!P3 IMAD R5, R84, R153.reuse, RZ ;  /* 0x000000995405b224 */ /* 0x082fe200078e02ff */
[----:B------:R0:W-:Y:S01]  /*8910*/  @!P4 STG.E.U8 desc[UR36][R10.64+0x71], R83 ;  /* 0x000071530a00c986 */ /* 0x0001e2000c101124 */
[-C--:B------:R-:W-:Y:S02]  /*8920*/  @!P1 IMAD R85, R85, R153.reuse, RZ ;  /* 0x0000009955559224 */ /* 0x080fe400078e02ff */
[-C--:B---3--:R-:W-:Y:S01]  /*8930*/  @!P5 IMAD R9, R86, R153.reuse, RZ ;  /* 0x000000995609d224 */ /* 0x088fe200078e02ff */
[----:B------:R0:W-:Y:S01]  /*8940*/  @!P3 STG.E.U8 desc[UR36][R6.64+0x78], R5 ;  /* 0x000078050600b986 */ /* 0x0001e2000c101124 */
[----:B------:R-:W-:-:S03]  /*8950*/  @!P2 IMAD R87, R87, R153, RZ ;  /* 0x000000995757a224 */ /* 0x000fc600078e02ff */
[----:B------:R0:W-:Y:S04]  /*8960*/  @!P1 STG.E.U8 desc[UR36][R6.64+0x79], R85 ;  /* 0x0000795506009986 */ /* 0x0001e8000c101124 */
[----:B------:R0:W-:Y:S04]  /*8970*/  @!P5 STG.E.U8 desc[UR36][R10.64+0x78], R9 ;  /* 0x000078090a00d986 */ /* 0x0001e8000c101124 */
[----:B------:R0:W-:Y:S02]  /*8980*/  @!P2 STG.E.U8 desc[UR36][R10.64+0x79], R87 ;  /* 0x000079570a00a986 */ /* 0x0001e4000c101124 */
.L_x_286:
[----:B------:R-:W-:Y:S05]  /*8990*/  BSYNC B0 ;  /* 0x0000000000007941 */ /* 0x000fea0003800000 */
.L_x_28:
[----:B------:R-:W-:Y:S01]  /*89a0*/  ULDC UR4, c[0x0][0xc] ;  /* 0x0000030000047ab9 */ /* 0x000fe20000000800 */
[----:B------:R-:W-:Y:S01]  /*89b0*/  ULDC UR5, c[0x0][0x10] ;  /* 0x0000040000057ab9 */ /* 0x000fe20000000800 */
[----:B0-----:R-:W0:Y:S01]  /*89c0*/  LDC R3, c[0x0][0x14] ;  /* 0x00000500ff037b82 */ /* 0x001e220000000800 */
[----:B------:R-:W-:Y:S01]  /*89d0*/  UIMAD.WIDE.U32 UR4, UR4, UR5, URZ ;  /* 0x00000005040472a5 */ /* 0x000fe2000f8e003f */
[----:B------:R-:W-:Y:S02]  /*89e0*/  IMAD.MOV.U32 R152, RZ, RZ, -0x1 ;  /* 0xffffffffff987424 */ /* 0x000fe400078e00ff */
[----:B------:R-:W-:-:S03]  /*89f0*/  IMAD.MOV.U32 R22, RZ, RZ, -0x1 ;  /* 0xffffffffff167424 */ /* 0x000fc600078e00ff */
[----:B0-----:R-:W-:-:S04]  /*8a00*/  IMAD.WIDE.U32 R16, R3, UR4, R16 ;  /* 0x0000000403107c25 */ /* 0x001fc8000f8e0010 */
[----:B------:R-:W-:Y:S01]  /*8a10*/  IMAD R3, R3, UR5, RZ ;  /* 0x0000000503037c24 */ /* 0x000fe2000f8e02ff */
[----:B------:R-:W-:Y:S02]  /*8a20*/  ULDC.64 UR4, c[0x0][0x650] ;  /* 0x0001940000047ab9 */ /* 0x000fe40000000a00 */
[----:B------:R-:W-:Y:S01]  /*8a30*/  ISETP.GE.U32.AND P0, PT, R16, UR4, PT ;  /* 0x0000000410007c0c */ /* 0x000fe2000bf06070 */
[--C-:B------:R-:W-:Y:S01]  /*8a40*/  IMAD.IADD R17, R17, 0x1, R3.reuse ;  /* 0x0000000111117824 */ /* 0x100fe200078e0203 */
[----:B------:R-:W-:-:S04]  /*8a50*/  PRMT R3, RZ, 0x7610, R3 ;  /* 0x00007610ff037816 */ /* 0x000fc80000000003 */
[----:B------:R-:W-:-:S13]  /*8a60*/  ISETP.GE.U32.AND.EX P0, PT, R17, UR5, PT, P0 ;  /* 0x0000000511007c0c */ /* 0x000fda000bf06100 */
[----:B------:R-:W-:Y:S05]  /*8a70*/  @P0 BRA `(.L_x_287) ;  /* 0x0000000400640947 */ /* 0x000fea0003800000 */
[----:B------:R-:W0:Y:S01]  /*8a80*/  S2R R12, SR_CTAID.X ;  /* 0x00000000000c7919 */ /* 0x000e220000002500 */
[----:B------:R-:W1:Y:S01]  /*8a90*/  LDC.64 R10, c[0x0][0x628] ;  /* 0x00018a00ff0a7b82 */ /* 0x000e620000000a00 */
[----:B------:R-:W-:Y:S01]  /*8aa0*/  ULDC UR4, c[0x0][0x150] ;  /* 0x0000540000047ab9 */ /* 0x000fe20000000800 */
[----:B----4-:R-:W-:Y:S01]  /*8ab0*/  IMAD.MOV.U32 R8, RZ, RZ, R16 ;  /* 0x000000ffff087224 */ /* 0x010fe200078e0010 */
[----:B------:R-:W4:Y:S01]  /*8ac0*/  S2R R23, SR_CTAID.Y ;  /* 0x0000000000177919 */ /* 0x000f220000002600 */
[----:B------:R-:W-:-:S04]  /*8ad0*/  IMAD.MOV.U32 R9, RZ, RZ, R17 ;  /* 0x000000ffff097224 */ /* 0x000fc800078e0011 */
[----:B------:R-:W2:Y:S08]  /*8ae0*/  LDC R21, c[0x0][0x144] ;  /* 0x00005100ff157b82 */ /* 0x000eb00000000800 */
[----:B------:R-:W2:Y:S08]  /*8af0*/  LDC R0, c[0x0][0x630] ;  /* 0x00018c00ff007b82 */ /* 0x000eb00000000800 */
[----:B------:R-:W2:Y:S01]  /*8b00*/  LDC.64 R14, c[0x0][0x620] ;  /* 0x00018800ff0e7b82 */ /* 0x000ea20000000a00 */
[----:B-1----:R-:W-:-:S04]  /*8b10*/  ISETP.NE.U32.AND P0, PT, R10, RZ, PT ;  /* 0x000000ff0a00720c */ /* 0x002fc80003f05070 */
[----:B------:R-:W-:Y:S02]  /*8b20*/  ISETP.NE.AND.EX P0, PT, R11, RZ, PT, P0 ;  /* 0x000000ff0b00720c */ /* 0x000fe40003f05300 */
[----:B0-----:R-:W-:-:S05]  /*8b30*/  I2FP.F32.U32 R3, R12 ;  /* 0x0000000c00037245 */ /* 0x001fca0000201000 */
[----:B------:R-:W-:-:S04]  /*8b40*/  FMUL R3, R3, UR4 ;  /* 0x0000000403037c20 */ /* 0x000fc80008400000 */
[----:B------:R0:W1:Y:S02]  /*8b50*/  F2I.U32.TRUNC.NTZ R20, R3 ;  /* 0x0000000300147305 */ /* 0x000064000020f000 */
[----:B----4-:R-:W-:Y:S05]  /*8b60*/  @!P0 BRA `(.L_x_288) ;  /* 0x0000000000288947 */ /* 0x010fea0003800000 */
[----:B0-----:R-:W0:Y:S02]  /*8b70*/  LDC R3, c[0x0][0x634] ;  /* 0x00018d00ff037b82 */ /* 0x001e240000000800 */
        /* <DEDUP_REMOVED lines=9> */
.L_x_288:
[----:B------:R-:W4:Y:S01]  /*8c10*/  LDC.64 R26, c[0x0][0x640] ;  /* 0x00019000ff1a7b82 */ /* 0x000f220000000a00 */
[-CC-:B--2---:R-:W-:Y:S01]  /*8c20*/  SHF.R.U64 R22, R8, R0.reuse, R9.reuse ;  /* 0x0000000008167219 */ /* 0x184fe20000001209 */
[----:B-1----:R-:W-:Y:S01]  /*8c30*/  IMAD.MOV R20, RZ, RZ, -R20 ;  /* 0x000000ffff147224 */ /* 0x002fe200078e0a14 */
[----:B------:R-:W-:Y:S01]  /*8c40*/  SHF.R.U32.HI R0, RZ, R0, R9 ;  /* 0x00000000ff007219 */ /* 0x000fe20000011609 */
[----:B------:R-:W-:Y:S01]  /*8c50*/  ULDC UR4, c[0x0][0x154] ;  /* 0x0000550000047ab9 */ /* 0x000fe20000000800 */
[----:B0-----:R-:W-:Y:S01]  /*8c60*/  IADD3 R3, P0, RZ, -R22, RZ ;  /* 0x80000016ff037210 */ /* 0x001fe20007f1e0ff */
[----:B------:R-:W-:Y:S02]  /*8c70*/  IMAD R21, R21, R20, R12 ;  /* 0x0000001415157224 */ /* 0x000fe400078e020c */
[----:B------:R-:W0:Y:S01]  /*8c80*/  LDC R6, c[0x0][0x618] ;  /* 0x00018600ff067b82 */ /* 0x000e220000000800 */
[----:B------:R-:W-:Y:S02]  /*8c90*/  IMAD.MOV.U32 R7, RZ, RZ, 0x1 ;  /* 0x00000001ff077424 */ /* 0x000fe400078e00ff */
[----:B------:R-:W-:-:S04]  /*8ca0*/  IMAD.X R5, RZ, RZ, ~R0, P0 ;  /* 0x000000ffff057224 */ /* 0x000fc800000e0e00 */
[-C--:B------:R-:W-:Y:S01]  /*8cb0*/  IMAD R0, R5, R14.reuse, RZ ;  /* 0x0000000e05007224 */ /* 0x080fe200078e02ff */
[----:B------:R-:W1:Y:S01]  /*8cc0*/  LDC R8, c[0x0][0x608] ;  /* 0x00018200ff087b82 */ /* 0x000e620000000800 */
[----:B------:R-:W-:-:S04]  /*8cd0*/  IMAD.WIDE.U32 R4, R3, R14, R16 ;  /* 0x0000000e03047225 */ /* 0x000fc800078e0010 */
[----:B------:R-:W-:Y:S01]  /*8ce0*/  IMAD R3, R3, R15, R0 ;  /* 0x0000000f03037224 */ /* 0x000fe200078e0200 */
[----:B------:R-:W-:Y:S02]  /*8cf0*/  I2FP.F32.U32 R0, R23 ;  /* 0x0000001700007245 */ /* 0x000fe40000201000 */
[----:B------:R-:W2:Y:S01]  /*8d00*/  LDC R24, c[0x0][0x658] ;  /* 0x00019600ff187b82 */ /* 0x000ea20000000800 */
[----:B------:R-:W-:Y:S01]  /*8d10*/  IMAD.IADD R3, R5, 0x1, R3 ;  /* 0x0000000105037824 */ /* 0x000fe200078e0203 */
[----:B----4-:R-:W-:Y:S01]  /*8d20*/  ISETP.NE.U32.AND P0, PT, R26, RZ, PT ;  /* 0x000000ff1a00720c */ /* 0x010fe20003f05070 */
[----:B------:R-:W-:Y:S01]  /*8d30*/  FMUL R0, R0, UR4 ;  /* 0x0000000400007c20 */ /* 0x000fe20008400000 */
[----:B------:R-:W-:Y:S02]  /*8d40*/  IMAD.MOV.U32 R5, RZ, RZ, -0x1 ;  /* 0xffffffffff057424 */ /* 0x000fe400078e00ff */
[----:B------:R-:W-:Y:S01]  /*8d50*/  ISETP.NE.AND.EX P0, PT, R27, RZ, PT, P0 ;  /* 0x000000ff1b00720c */ /* 0x000fe20003f05300 */
[----:B------:R4:W2:Y:S01]  /*8d60*/  F2I.U32.TRUNC.NTZ R13, R0 ;  /* 0x00000000000d7305 */ /* 0x0008a2000020f000 */
[----:B------:R-:W3:Y:S01]  /*8d70*/  LDC R20, c[0x0][0x148] ;  /* 0x00005200ff147b82 */ /* 0x000ee20000000800 */
[----:B0-----:R-:W-:-:S02]  /*8d80*/  SHF.R.U64 R12, R4, R6, R3 ;  /* 0x00000006040c7219 */ /* 0x001fc40000001203 */
[----:B------:R-:W-:-:S05]  /*8d90*/  SHF.R.U32.HI R3, RZ, R6, R3 ;  /* 0x00000006ff037219 */ /* 0x000fca0000011603 */
[----:B------:R-:W0:Y:S01]  /*8da0*/  LDC R15, c[0x0][0x600] ;  /* 0x00018000ff0f7b82 */ /* 0x000e220000000800 */
[-CC-:B-1----:R-:W-:Y:S02]  /*8db0*/  SHF.R.U64 R10, R12, R8.reuse, R3.reuse ;  /* 0x000000080c0a7219 */ /* 0x182fe40000001203 */
[----:B------:R-:W-:-:S05]  /*8dc0*/  SHF.R.U32.HI R3, RZ, R8, R3 ;  /* 0x00000008ff037219 */ /* 0x000fca0000011603 */
[----:B------:R-:W1:Y:S01]  /*8dd0*/  LDC R28, c[0x0][0x648] ;  /* 0x00019200ff1c7b82 */ /* 0x000e620000000800 */
[-C--:B--2---:R-:W-:Y:S02]  /*8de0*/  SHF.L.U32 R4, R5, R24.reuse, RZ ;  /* 0x0000001805047219 */ /* 0x084fe400000006ff */
[-CC-:B------:R-:W-:Y:S02]  /*8df0*/  SHF.R.U64 R14, R10, R24.reuse, R3.reuse ;  /* 0x000000180a0e7219 */ /* 0x180fe40000001203 */
[----:B------:R-:W-:Y:S02]  /*8e00*/  SHF.R.U32.HI R5, RZ, R24, R3 ;  /* 0x00000018ff057219 */ /* 0x000fe40000011603 */
[----:B------:R-:W-:Y:S01]  /*8e10*/  LOP3.LUT R25, RZ, R4, RZ, 0x33, !PT ;  /* 0x00000004ff197212 */ /* 0x000fe200078e33ff */
[----:B------:R-:W2:Y:S01]  /*8e20*/  LDC R29, c[0x0][0x638] ;  /* 0x00018e00ff1d7b82 */ /* 0x000ea20000000800 */
[----:B------:R-:W-:Y:S01]  /*8e30*/  SHF.L.U32 R24, R7, R24, RZ ;  /* 0x0000001807187219 */ /* 0x000fe200000006ff */
[----:B------:R-:W-:-:S06]  /*8e40*/  IMAD.MOV.U32 R4, RZ, RZ, R14 ;  /* 0x000000ffff047224 */ /* 0x000fcc00078e000e */
[----:B------:R-:W0:Y:S01]  /*8e50*/  LDC R30, c[0x0][0x610] ;  /* 0x00018400ff1e7b82 */ /* 0x000e220000000800 */
[----:B----4-:R-:W-:Y:S05]  /*8e60*/  @!P0 BRA `(.L_x_289) ;  /* 0x0000000000288947 */ /* 0x010fea0003800000 */
[----:B------:R-:W4:Y:S02]  /*8e70*/  LDC R3, c[0x0][0x64c] ;  /* 0x00019300ff037b82 */ /* 0x000f240000000800 */
[----:B----4-:R-:W-:-:S05]  /*8e80*/  IADD3 R3, P0, R14, R3, RZ ;  /* 0x000000030e037210 */ /* 0x010fca0007f1e0ff */
        /* <DEDUP_REMOVED lines=8> */
.L_x_289:
[----:B------:R-:W-:Y:S01]  /*8f10*/  ISETP.NE.AND P0, PT, R2, 0x1, PT ;  /* 0x000000010200780c */ /* 0x000fe20003f05270 */
[----:B0-----:R-:W-:Y:S01]  /*8f20*/  VIADD R7, R15, 0xffffffff ;  /* 0xffffffff0f077836 */ /* 0x001fe20000000000 */
[----:B-1----:R-:W-:Y:S01]  /*8f30*/  SHF.R.U64 R0, R4, R28, R5 ;  /* 0x0000001c04007219 */ /* 0x002fe20000001205 */
[----:B------:R-:W-:Y:S01]  /*8f40*/  IMAD.MOV R13, RZ, RZ, -R13 ;  /* 0x000000ffff0d7224 */ /* 0x000fe200078e0a0d */
[----:B------:R-:W-:Y:S01]  /*8f50*/  LOP3.LUT R5, R10, R25, RZ, 0xc0, !PT ;  /* 0x000000190a057212 */ /* 0x000fe200078ec0ff */
[----:B------:R-:W-:Y:S01]  /*8f60*/  IMAD.MOV.U32 R4, RZ, RZ, 0x1 ;  /* 0x00000001ff047424 */ /* 0x000fe200078e00ff */
[----:B------:R-:W-:Y:S01]  /*8f70*/  LOP3.LUT R12, R12, R7, RZ, 0xc0, !PT ;  /* 0x000000070c0c7212 */ /* 0x000fe200078ec0ff */
[----:B------:R-:W-:Y:S02]  /*8f80*/  IMAD.MOV R3, RZ, RZ, -R0 ;  /* 0x000000ffff037224 */ /* 0x000fe400078e0a00 */
[----:B------:R-:W-:Y:S02]  /*8f90*/  IMAD R0, R24, R0, R5 ;  /* 0x0000000018007224 */ /* 0x000fe400078e0205 */
[----:B--2---:R-:W-:-:S02]  /*8fa0*/  IMAD R3, R3, R29, R14 ;  /* 0x0000001d03037224 */ /* 0x004fc400078e020e */
[----:B---3--:R-:W-:Y:S02]  /*8fb0*/  @P0 IMAD R21, R20, R13, R23 ;  /* 0x0000000d14150224 */ /* 0x008fe400078e0217 */
[----:B------:R-:W-:Y:S01]  /*8fc0*/  IMAD R5, R3, R15, R12 ;  /* 0x0000000f03057224 */ /* 0x000fe200078e020c */
[----:B------:R-:W-:Y:S01]  /*8fd0*/  PRMT R3, R4, 0x7610, R3 ;  /* 0x0000761004037816 */ /* 0x000fe20000000003 */
[----:B------:R-:W-:-:S05]  /*8fe0*/  IMAD R0, R0, R30, R21 ;  /* 0x0000001e00007224 */ /* 0x000fca00078e0215 */
[----:B------:R-:W-:Y:S02]  /*8ff0*/  SEL R152, R5, R0, !P0 ;  /* 0x0000000005987207 */ /* 0x000fe40004000000 */
[----:B------:R-:W-:-:S07]  /*9000*/  SEL R0, R0, R5, !P0 ;  /* 0x0000000500007207 */ /* 0x000fce0004000000 */
.L_x_287:
[----:B------:R-:W-:Y:S01]  /*9010*/  LOP3.LUT P0, RZ, R3, 0xff, RZ, 0xc0, !PT ;  /* 0x000000ff03ff7812 */ /* 0x000fe2000780c0ff */
[----:B------:R-:W-:-:S12]  /*9020*/  IMAD.MOV.U32 R23, RZ, RZ, R0 ;  /* 0x000000ffff177224 */ /* 0x000fd800078e0000 */
[----:B------:R-:W-:Y:S05]  /*9030*/  @P0 BRA `(.L_x_290) ;  /* 0xffffff7c00ac0947 */ /* 0x000fea000383ffff */
[----:B------:R-:W-:Y:S05]  /*9040*/  EXIT ;  /* 0x000000000000794d */ /* 0x000fea0003800000 */
.L_x_3:
[----:B0-----:R-:W-:Y:S01]  /*9050*/  ULDC.64 UR4, c[0x0][0x650] ;  /* 0x0001940000047ab9 */ /* 0x001fe20000000a00 */
        /* <DEDUP_REMOVED lines=25> */
.L_x_292:
[--C-:B------:R-:W-:Y:S01]  /*91f0*/  SHF.R.U64 R12, R10, R14, R11.reuse ;  /* 0x0000000e0a0c7219 */ /* 0x100fe2000000120b */
[----:B------:R-:W0:Y:S01]  /*9200*/  LDC R22, c[0x0][0x618] ;  /* 0x00018600ff167b82 */ /* 0x000e220000000800 */
[----:B------:R-:W-:Y:S01]  /*9210*/  I2FP.F32.U32 R6, R4 ;  /* 0x0000000400067245 */ /* 0x000fe20000201000 */
[----:B------:R-:W-:Y:S01]  /*9220*/  ULDC UR4, c[0x0][0x150] ;  /* 0x0000540000047ab9 */ /* 0x000fe20000000800 */
[----:B------:R-:W-:Y:S02]  /*9230*/  SHF.R.U32.HI R5, RZ, R14, R11 ;  /* 0x0000000eff057219 */ /* 0x000fe4000001160b */
[----:B------:R-:W-:Y:S01]  /*9240*/  IADD3 R9, P0, RZ, -R12, RZ ;  /* 0x8000000cff097210 */ /* 0x000fe20007f1e0ff */
[----:B------:R-:W-:Y:S01]  /*9250*/  FMUL R11, R6, UR4 ;  /* 0x00000004060b7c20 */ /* 0x000fe20008400000 */
[----:B------:R-:W-:Y:S01]  /*9260*/  ULDC UR4, c[0x0][0x154] ;  /* 0x0000550000047ab9 */ /* 0x000fe20000000800 */
[----:B------:R-:W1:Y:S02]  /*9270*/  LDC.64 R24, c[0x0][0x640] ;  /* 0x00019000ff187b82 */ /* 0x000e640000000a00 */
[----:B------:R-:W-:-:S02]  /*9280*/  IMAD.X R5, RZ, RZ, ~R5, P0 ;  /* 0x000000ffff057224 */ /* 0x000fc400000e0e05 */
[----:B------:R-:W2:Y:S01]  /*9290*/  F2I.U32.TRUNC.NTZ R11, R11 ;  /* 0x0000000b000b7305 */ /* 0x000ea2000020f000 */
[----:B------:R-:W-:-:S03]  /*92a0*/  IMAD.WIDE.U32 R6, R9, R20, R16 ;  /* 0x0000001409067225 */ /* 0x000fc600078e0010 */
[----:B------:R-:W3:Y:S01]  /*92b0*/  LDC R13, c[0x0][0x144] ;  /* 0x00005100ff0d7b82 */ /* 0x000ee20000000800 */
[----:B------:R-:W-:-:S04]  /*92c0*/  IMAD R8, R5, R20, RZ ;  /* 0x0000001405087224 */ /* 0x000fc800078e02ff */
[----:B------:R-:W-:Y:S02]  /*92d0*/  IMAD R5, R9, R21, R8 ;  /* 0x0000001509057224 */ /* 0x000fe400078e0208 */
[----:B------:R-:W-:Y:S01]  /*92e0*/  IMAD.MOV.U32 R8, RZ, RZ, -0x1 ;  /* 0xffffffffff087424 */ /* 0x000fe200078e00ff */
[----:B------:R-:W4:Y:S01]  /*92f0*/  LDC R14, c[0x0][0x608] ;  /* 0x00018200ff0e7b82 */ /* 0x000f220000000800 */
[----:B------:R-:W-:Y:S01]  /*9300*/  IMAD.IADD R5, R7, 0x1, R5 ;  /* 0x0000000107057824 */ /* 0x000fe200078e0205 */
[----:B------:R-:W-:-:S04]  /*9310*/  I2FP.F32.U32 R7, R3 ;  /* 0x0000000300077245 */ /* 0x000fc80000201000 */
[-C--:B0-----:R-:W-:Y:S01]  /*9320*/  SHF.R.U64 R10, R6, R22.reuse, R5 ;  /* 0x00000016060a7219 */ /* 0x081fe20000001205 */
[----:B--2---:R-:W-:Y:S01]  /*9330*/  IMAD.MOV R6, RZ, RZ, -R11 ;  /* 0x000000ffff067224 */ /* 0x004fe200078e0a0b */
[----:B------:R-:W0:Y:S01]  /*9340*/  LDC R9, c[0x0][0x658] ;  /* 0x00019600ff097b82 */ /* 0x000e220000000800 */
[----:B-1----:R-:W-:Y:S01]  /*9350*/  ISETP.NE.U32.AND P0, PT, R24, RZ, PT ;  /* 0x000000ff1800720c */ /* 0x002fe20003f05070 */
[----:B------:R-:W-:Y:S01]  /*9360*/  FMUL R7, R7, UR4 ;  /* 0x0000000407077c20 */ /* 0x000fe20008400000 */
[----:B------:R-:W-:Y:S02]  /*9370*/  SHF.R.U32.HI R5, RZ, R22, R5 ;  /* 0x00000016ff057219 */ /* 0x000fe40000011605 */
[----:B------:R-:W-:-:S03]  /*9380*/  ISETP.NE.AND.EX P0, PT, R25, RZ, PT, P0 ;  /* 0x000000ff1900720c */ /* 0x000fc60003f05300 */
[----:B------:R-:W1:Y:S01]  /*9390*/  LDC R20, c[0x0][0x148] ;  /* 0x00005200ff147b82 */ /* 0x000e620000000800 */
[----:B---3--:R-:W-:Y:S02]  /*93a0*/  IMAD R23, R13, R6, R4 ;  /* 0x000000060d177224 */ /* 0x008fe400078e0204 */
[----:B------:R-:W-:-:S05]  /*93b0*/  IMAD.MOV.U32 R6, RZ, RZ, 0x1 ;  /* 0x00000001ff067424 */ /* 0x000fca00078e00ff */
[----:B------:R-:W2:Y:S01]  /*93c0*/  LDC R21, c[0x0][0x600] ;  /* 0x00018000ff157b82 */ /* 0x000ea20000000800 */
[-CC-:B----4-:R-:W-:Y:S02]  /*93d0*/  SHF.R.U64 R13, R10, R14.reuse, R5.reuse ;  /* 0x0000000e0a0d7219 */ /* 0x190fe40000001205 */
[----:B------:R-:W-:Y:S02]  /*93e0*/  SHF.R.U32.HI R4, RZ, R14, R5 ;  /* 0x0000000eff047219 */ /* 0x000fe40000011605 */
[----:B------:R3:W4:Y:S03]  /*93f0*/  F2I.U32.TRUNC.NTZ R14, R7 ;  /* 0x00000007000e7305 */ /* 0x000726000020f000 */
[----:B------:R-:W1:Y:S01]  /*9400*/  LDC R26, c[0x0][0x648] ;  /* 0x00019200ff1a7b82 */ /* 0x000e620000000800 */
[-C--:B0-----:R-:W-:Y:S02]  /*9410*/  SHF.R.U64 R15, R13, R9.reuse, R4 ;  /* 0x000000090d0f7219 */ /* 0x081fe40000001204 */
[----:B------:R-:W-:-:S02]  /*9420*/  SHF.L.U32 R8, R8, R9, RZ ;  /* 0x0000000908087219 */ /* 0x000fc400000006ff */
[-C--:B------:R-:W-:Y:S01]  /*9430*/  SHF.R.U32.HI R5, RZ, R9.reuse, R4 ;  /* 0x00000009ff057219 */ /* 0x080fe20000011604 */
[----:B------:R-:W-:Y:S01]  /*9440*/  IMAD.MOV.U32 R4, RZ, RZ, R15 ;  /* 0x000000ffff047224 */ /* 0x000fe200078e000f */
[----:B------:R-:W-:Y:S01]  /*9450*/  SHF.L.U32 R22, R6, R9, RZ ;  /* 0x0000000906167219 */ /* 0x000fe200000006ff */
[----:B------:R-:W0:Y:S01]  /*9460*/  LDC R27, c[0x0][0x638] ;  /* 0x00018e00ff1b7b82 */ /* 0x000e220000000800 */
[----:B------:R-:W-:-:S07]  /*9470*/  LOP3.LUT R28, RZ, R8, RZ, 0x33, !PT ;  /* 0x00000008ff1c7212 */ /* 0x000fce00078e33ff */
        /* <DEDUP_REMOVED lines=12> */
.L_x_293:
[----:B------:R-:W-:Y:S01]  /*9540*/  ISETP.NE.AND P0, PT, R2, 0x1, PT ;  /* 0x000000010200780c */ /* 0x000fe20003f05270 */
[----:B--2---:R-:W-:Y:S01]  /*9550*/  VIADD R7, R21, 0xffffffff ;  /* 0xffffffff15077836 */ /* 0x004fe20000000000 */
[----:B-1----:R-:W-:Y:S01]  /*9560*/  SHF.R.U64 R5, R4, R26, R5 ;  /* 0x0000001a04057219 */ /* 0x002fe20000001205 */
[----:B------:R-:W-:Y:S01]  /*9570*/  IMAD.MOV R14, RZ, RZ, -R14 ;  /* 0x000000ffff0e7224 */ /* 0x000fe200078e0a0e */
[----:B------:R-:W-:Y:S01]  /*9580*/  LOP3.LUT R4, R13, R28, RZ, 0xc0, !PT ;  /* 0x0000001c0d047212 */ /* 0x000fe200078ec0ff */
[----:B------:R-:W-:Y:S01]  /*9590*/  IMAD.MOV.U32 R8, RZ, RZ, R12 ;  /* 0x000000ffff087224 */ /* 0x000fe200078e000c */
[----:B------:R-:W-:Y:S01]  /*95a0*/  LOP3.LUT R10, R10, R7, RZ, 0xc0, !PT ;  /* 0x000000070a0a7212 */ /* 0x000fe200078ec0ff */
[----:B------:R-:W-:Y:S02]  /*95b0*/  IMAD.MOV R6, RZ, RZ, -R5 ;  /* 0x000000ffff067224 */ /* 0x000fe400078e0a05 */
[----:B------:R-:W-:-:S04]  /*95c0*/  IMAD R4, R22, R5, R4 ;  /* 0x0000000516047224 */ /* 0x000fc800078e0204 */
[----:B------:R-:W-:Y:S02]  /*95d0*/  @P0 IMAD R23, R20, R14, R3 ;  /* 0x0000000e14170224 */ /* 0x000fe400078e0203 */
[----:B0-----:R-:W-:Y:S02]  /*95e0*/  IMAD R3, R6, R27, R15 ;  /* 0x0000001b06037224 */ /* 0x001fe400078e020f */
[----:B------:R-:W-:Y:S02]  /*95f0*/  IMAD R7, R4, R29, R23 ;  /* 0x0000001d04077224 */ /* 0x000fe400078e0217 */
[----:B------:R-:W-:Y:S02]  /*9600*/  IMAD R4, R3, R21, R10 ;  /* 0x0000001503047224 */ /* 0x000fe400078e020a */
[----:B------:R-:W-:-:S03]  /*9610*/  IMAD.MOV.U32 R6, RZ, RZ, 0x1 ;  /* 0x00000001ff067424 */ /* 0x000fc600078e00ff */
[----:B------:R-:W-:Y:S02]  /*9620*/  SEL R9, R4, R7, !P0 ;  /* 0x0000000704097207 */ /* 0x000fe40004000000 */
[----:B------:R-:W-:-:S07]  /*9630*/  SEL R7, R7, R4, !P0 ;  /* 0x0000000407077207 */ /* 0x000fce0004000000 */
.L_x_291:
[----:B------:R-:W-:-:S08]  /*9640*/  NOP ;  /* 0x0000000000007918 */ /* 0x000fd00000000000 */
[----:B------:R-:W0:-:S00]  /*9650*/  USETMAXREG.DEALLOC.CTAPOOL 0x28 ;  /* 0x00000028000079c8 */ /* 0x000e0000080e0500 */
[----:B0-----:R-:W-:-:S13]  /*9660*/  ISETP.NE.AND P0, PT, R0, RZ, PT ;  /* 0x000000ff0000720c */ /* 0x001fda0003f05270 */
[----:B------:R-:W-:Y:S05]  /*9670*/  @P0 EXIT ;  /* 0x000000000000094d */ /* 0x000fea0003800000 */
[----:B------:R-:W-:Y:S01]  /*9680*/  LOP3.LUT P0, RZ, R6, 0xff, RZ, 0xc0, !PT ;  /* 0x000000ff06ff7812 */ /* 0x000fe2000780c0ff */
[----:B------:R-:W-:Y:S02]  /*9690*/  IMAD.MOV.U32 R3, RZ, RZ, 0x1 ;  /* 0x00000001ff037424 */ /* 0x000fe400078e00ff */
[----:B------:R-:W-:-:S10]  /*96a0*/  IMAD.MOV.U32 R0, RZ, RZ, RZ ;  /* 0x000000ffff007224 */ /* 0x000fd400078e00ff */
[----:B------:R-:W-:Y:S05]  /*96b0*/  @!P0 BRA `(.L_x_294) ;  /* 0x0000000c00648947 */ /* 0x000fea0003800000 */
[----:B------:R-:W0:Y:S01]  /*96c0*/  LDC R0, c[0x0][0x28c] ;  /* 0x0000a300ff007b82 */ /* 0x000e220000000800 */
[----:B------:R-:W-:Y:S01]  /*96d0*/  ULDC UR5, c[0x0][0x658] ;  /* 0x0001960000057ab9 */ /* 0x000fe20000000800 */
[----:B------:R-:W-:Y:S01]  /*96e0*/  UMOV UR7, 0xffffffff ;  /* 0xffffffff00077882 */ /* 0x000fe20000000000 */
[----:B------:R-:W-:Y:S01]  /*96f0*/  ULDC UR6, c[0x0][0xc] ;  /* 0x0000030000067ab9 */ /* 0x000fe20000000800 */
[----:B------:R-:W-:Y:S01]  /*9700*/  USHF.L.U32 UR9, UR7, UR5, URZ ;  /* 0x0000000507097299 */ /* 0x000fe2000800063f */
[C---:B------:R-:W-:Y:S01]  /*9710*/  LOP3.LUT P2, RZ, R18.reuse, 0x7f, RZ, 0xc0, !PT ;  /* 0x0000007f12ff7812 */ /* 0x040fe2000784c0ff */
[----:B------:R-:W-:Y:S01]  /*9720*/  UMOV UR8, 0x1 ;  /* 0x0000000100087882 */ /* 0x000fe20000000000 */
[----:B------:R-:W-:Y:S01]  /*9730*/  ULDC UR7, c[0x0][0x10] ;  /* 0x0000040000077ab9 */ /* 0x000fe20000000800 */
[----:B------:R-:W-:Y:S01]  /*9740*/  LOP3.LUT P0, RZ, R18, 0x1f, RZ, 0xc0, !PT ;  /* 0x0000001f12ff7812 */ /* 0x000fe2000780c0ff */
[----:B------:R-:W-:Y:S01]  /*9750*/  UIMAD.WIDE.U32 UR6, UR6, UR7, URZ ;  /* 0x00000007060672a5 */ /* 0x000fe2000f8e003f */
[----:B------:R-:W-:Y:S01]  /*9760*/  BSSY B0, `(.L_x_294) ;  /* 0x00000ce000007945 */ /* 0x000fe20003800000 */
[----:B------:R-:W-:Y:S01]  /*9770*/  USHF.L.U32 UR5, UR8, UR5, URZ ;  /* 0x0000000508057299 */ /* 0x000fe2000800063f */
[----:B------:R-:W-:Y:S01]  /*9780*/  IMAD.MOV.U32 R11, RZ, RZ, 0x1 ;  /* 0x00000001ff0b7424 */ /* 0x000fe200078e00ff */
[----:B------:R-:W-:Y:S01]  /*9790*/  LOP3.LUT R18, R19, 0x2, RZ, 0xfc, !PT ;  /* 0x0000000213127812 */ /* 0x000fe200078efcff */
[----:B------:R-:W-:Y:S01]  /*97a0*/  ULDC UR8, c[0x0][0x14] ;  /* 0x0000050000087ab9 */ /* 0x000fe20000000800 */
[----:B------:R-:W-:Y:S01]  /*97b0*/  PLOP3.LUT P0, PT, P0, P2, PT, 0x8a, 0x0 ;  /* 0x000000000000781c */ /* 0x000fe20000705172 */
[----:B------:R-:W-:-:S02]  /*97c0*/  UIMAD.WIDE.U32 UR30, UR6, UR8, URZ ;  /* 0x00000008061e72a5 */ /* 0x000fc4000f8e003f */
[----:B------:R-:W-:Y:S01]  /*97d0*/  UIMAD UR7, UR7, UR8, URZ ;  /* 0x00000008070772a4 */ /* 0x000fe2000f8e023f */
[----:B------:R-:W-:Y:S01]  /*97e0*/  ULDC UR4, c[0x0][0x600] ;  /* 0x0001800000047ab9 */ /* 0x000fe20000000800 */
[----:B------:R-:W-:Y:S02]  /*97f0*/  ULOP3.LUT UR6, URZ, UR9, URZ, 0x33, !UPT ;  /* 0x000000093f067292 */ /* 0x000fe4000f8e333f */
[----:B------:R-:W-:Y:S01]  /*9800*/  UIADD3 UR4, UR4, -0x1, URZ ;  /* 0xffffffff04047890 */ /* 0x000fe2000fffe03f */
[----:B0-----:R-:W-:Y:S01]  /*9810*/  VIADD R0, R0, 0xff ;  /* 0x000000ff00007836 */ /* 0x001fe20000000000 */
[----:B------:R-:W-:Y:S01]  /*9820*/  UIADD3 UR7, UR31, UR7, URZ ;  /* 0x000000071f077290 */ /* 0x000fe2000fffe03f */
[----:B------:R-:W-:-:S03]  /*9830*/  ULDC.64 UR38, c[0x0][0x198] ;  /* 0x0000660000267ab9 */ /* 0x000fc60000000a00 */
[----:B------:R-:W-:-:S04]  /*9840*/  SHF.R.S32.HI R3, RZ, 0x1f, R0 ;  /* 0x0000001fff037819 */ /* 0x000fc80000011400 */
[----:B------:R-:W-:Y:S01]  /*9850*/  LEA.HI R3, R3, R0, RZ, 0x8 ;  /* 0x0000000003037211 */ /* 0x000fe200078f40ff */
[----:B------:R-:W-:-:S03]  /*9860*/  IMAD.MOV.U32 R0, RZ, RZ, RZ ;  /* 0x000000ffff007224 */ /* 0x000fc600078e00ff */
[----:B------:R-:W-:Y:S01]  /*9870*/  SHF.R.S32.HI R13, RZ, 0x8, R3 ;  /* 0x00000008ff0d7819 */ /* 0x000fe20000011403 */
[----:B------:R-:W-:-:S04]  /*9880*/  IMAD.MOV.U32 R3, RZ, RZ, 0x1 ;  /* 0x00000001ff037424 */ /* 0x000fc800078e00ff */
[----:B------:R-:W-:-:S07]  /*9890*/  VIADD R10, R13, 0x1 ;  /* 0x000000010d0a7836 */ /* 0x000fce0000000000 */
.L_x_306:
[----:B------:R-:W-:-:S03]  /*98a0*/  UMOV UR8, 0xffffffff ;  /* 0xffffffff00087882 */ /* 0x000fc60000000000 */
[----:B------:R-:W-:Y:S05]  /*98b0*/  BRA.DIV UR8, `(.L_x_295) ;  /* 0x0000000e08847947 */ /* 0x000fea000b800000 */
[----:B------:R-:W-:-:S13]  /*98c0*/  ELECT P6, URZ, PT ;  /* 0x00000000003f782f */ /* 0x000fda00038c0000 */
.L_x_315:
[----:B------:R-:W0:Y:S01]  /*98d0*/  LDC R4, c[0x0][0x28c] ;  /* 0x0000a300ff047b82 */ /* 0x000e220000000800 */
[----:B------:R-:W-:Y:S01]  /*98e0*/  BSSY B1, `(.L_x_296) ;  /* 0x0000043000017945 */ /* 0x000fe20003800000 */
[----:B0-----:R-:W-:-:S13]  /*98f0*/  ISETP.LT.OR P6, PT, R4, 0x1, !P6 ;  /* 0x000000010400780c */ /* 0x001fda00077c1670 */
[----:B------:R-:W-:Y:S05]  /*9900*/  @P6 BRA `(.L_x_297) ;  /* 0x0000000400006947 */ /* 0x000fea0003800000 */
[----:B------:R-:W-:Y:S02]  /*9910*/  IMAD R14, R7, 0xc0, RZ ;  /* 0x000000c0070e7824 */ /* 0x000fe400078e02ff */
[----:B------:R-:W-:Y:S02]  /*9920*/  IMAD.SHL.U32 R15, R9, 0x80, RZ ;  /* 0x00000080090f7824 */ /* 0x000fe400078e00ff */
[----:B------:R-:W-:Y:S02]  /*9930*/  IMAD.MOV.U32 R20, RZ, RZ, RZ ;  /* 0x000000ffff147224 */ /* 0x000fe400078e00ff */
[----:B------:R-:W-:Y:S02]  /*9940*/  IMAD.MOV.U32 R4, RZ, RZ, R10 ;  /* 0x000000ffff047224 */ /* 0x000fe400078e000a */
[----:B------:R-:W-:Y:S02]  /*9950*/  IMAD.MOV.U32 R5, RZ, RZ, R3 ;  /* 0x000000ffff057224 */ /* 0x000fe400078e0003 */
[----:B------:R-:W-:-:S07]  /*9960*/  IMAD.MOV.U32 R6, RZ, RZ, R0 ;  /* 0x000000ffff067224 */ /* 0x000fce00078e0000 */
.L_x_301:
[----:B------:R-:W0:Y:S01]  /*9970*/  S2R R12, SR_CgaCtaId ;  /* 0x00000000000c7919 */ /* 0x000e220000008800 */
[----:B------:R-:W-:Y:S01]  /*9980*/  MOV R7, 0x400 ;  /* 0x0000040000077802 */ /* 0x000fe20000000f00 */
[----:B------:R-:W1:Y:S03]  /*9990*/  @!P2 LDC R9, c[0x0][0x500] ;  /* 0x00014000ff09ab82 */ /* 0x000e660000000800 */
[----:B0-----:R-:W-:Y:S02]  /*99a0*/  LEA R21, R12, R7, 0x18 ;  /* 0x000000070c157211 */ /* 0x001fe400078ec0ff */
[----:B------:R-:W-:-:S03]  /*99b0*/  SHF.L.U32 R7, R5, 0x1f, RZ ;  /* 0x0000001f05077819 */ /* 0x000fc600000006ff */
[----:B------:R-:W-:-:S04]  /*99c0*/  IMAD R12, R6, 0x8, R21 ;  /* 0x00000008060c7824 */ /* 0x000fc800078e0215 */
[----:B------:R-:W0:Y:S02]  /*99d0*/  SYNCS.PHASECHK.TRANS64.TRYWAIT P1, [R12+URZ+0x10], R7 ;  /* 0x000010070c0075a7 */ /* 0x000e24000802017f */
[----:B01----:R-:W-:Y:S05]  /*99e0*/  @!P1 BRA `(.L_x_298) ;  /* 0x0000000c00589947 */ /* 0x003fea0003800000 */
.L_x_316:
[----:B0-----:R-:W-:Y:S01]  /*99f0*/  PRMT R7, R18, 0x9910, RZ ;  /* 0x0000991012077816 */ /* 0x001fe200000000ff */
[----:B------:R0:W-:Y:S03]  /*9a00*/  @!P2 SYNCS.ARRIVE.TRANS64 RZ, [R12+URZ], R9 ;  /* 0x000000090cffa9a7 */ /* 0x0001e6000800003f */
[----:B------:R-:W-:-:S13]  /*9a10*/  ISETP.NE.AND P1, PT, R7, 0x2, PT ;  /* 0x000000020700780c */ /* 0x000fda0003f25270 */
[----:B0-----:R-:W-:Y:S05]  /*9a20*/  @P1 BRA `(.L_x_299) ;  /* 0x0000000000041947 */ /* 0x001fea0003800000 */
[----:B------:R-:W-:Y:S01]  /*9a30*/  BPT.TRAP 0x1 ;  /* 0x000000040000795c */ /* 0x000fe20000300000 */
.L_x_299:
[----:B------:R-:W-:Y:S05]  /*9a40*/  @P0 BRA `(.L_x_300) ;  /* 0x0000000000040947 */ /* 0x000fea0003800000 */
[----:B------:R-:W-:Y:S01]  /*9a50*/  BPT.TRAP 0x1 ;  /* 0x000000040000795c */ /* 0x000fe20000300000 */
.L_x_300:
[--C-:B------:R-:W-:Y:S01]  /*9a60*/  IMAD R7, R6, 0xc000, R21.reuse ;  /* 0x0000c00006077824 */ /* 0x100fe200078e0215 */
[----:B------:R-:W-:Y:S01]  /*9a70*/  R2UR UR34, R20 ;  /* 0x00000000142272ca */ /* 0x000fe200000e0000 */
[----:B------:R-:W-:Y:S01]  /*9a80*/  IMAD R21, R6, 0x8000, R21 ;  /* 0x0000800006157824 */ /* 0x000fe200078e0215 */
[----:B------:R-:W-:Y:S01]  /*9a90*/  R2UR UR33, R12 ;  /* 0x000000000c2172ca */ /* 0x000fe200000e0000 */
[----:B------:R-:W-:Y:S01]  /*9aa0*/  VIADD R4, R4, 0xffffffff ;  /* 0xffffffff04047836 */ /* 0x000fe20000000000 */
[----:B------:R-:W-:Y:S01]  /*9ab0*/  R2UR UR24, R7 ;  /* 0x00000000071872ca */ /* 0x000fe200000e0000 */
[----:B------:R-:W-:Y:S01]  /*9ac0*/  UIADD3 UR14, UP0, UR38, 0xf0, URZ ;  /* 0x000000f0260e7890 */ /* 0x000fe2000ff1e03f */
[----:B------:R-:W-:Y:S01]  /*9ad0*/  R2UR UR8, R21 ;  /* 0x00000000150872ca */ /* 0x000fe200000e0000 */
[----:B------:R-:W-:Y:S01]  /*9ae0*/  UIADD3 UR40, UP1, UR38, 0x1f0, URZ ;  /* 0x000001f026287890 */ /* 0x000fe2000ff3e03f */
[----:B------:R-:W-:Y:S01]  /*9af0*/  R2UR UR36, R8 ;  /* 0x00000000082472ca */ /* 0x000fe200000e0000 */
[----:B------:R-:W-:Y:S01]  /*9b00*/  UIADD3.X UR15, URZ, UR39, URZ, UP0, !UPT ;  /* 0x000000273f0f7290 */ /* 0x000fe200087fe43f */
[----:B------:R-:W-:Y:S01]  /*9b10*/  R2UR UR35, R14 ;  /* 0x000000000e2372ca */ /* 0x000fe200000e0000 */
[----:B------:R-:W-:Y:S01]  /*9b20*/  UIADD3.X UR41, URZ, UR39, URZ, UP1, !UPT ;  /* 0x000000273f297290 */ /* 0x000fe20008ffe43f */
[----:B------:R-:W-:Y:S01]  /*9b30*/  R2UR UR19, R15 ;  /* 0x000000000f1372ca */ /* 0x000fe200000e0000 */
[----:B------:R-:W-:Y:S01]  /*9b40*/  UIADD3 UR26, UR34, 0x80, URZ ;  /* 0x00000080221a7890 */ /* 0x000fe2000fffe03f */
[----:B------:R-:W-:Y:S01]  /*9b50*/  ISETP.GT.AND P3, PT, R4, 0x1, PT ;  /* 0x000000010400780c */ /* 0x000fe20003f64270 */
[----:B------:R-:W-:Y:S01]  /*9b60*/  VIADD R6, R6, 0x1 ;  /* 0x0000000106067836 */ /* 0x000fe20000000000 */
[----:B------:R-:W-:Y:S01]  /*9b70*/  UMOV UR22, 0x0 ;  /* 0x0000000000167882 */ /* 0x000fe20000000000 */
[----:B------:R-:W-:Y:S01]  /*9b80*/  UIADD3 UR32, UR24, 0x100, URZ ;  /* 0x0000010018207890 */ /* 0x000fe2000fffe03f */
[----:B------:R-:W-:Y:S01]  /*9b90*/  VIADD R20, R20, 0x100 ;  /* 0x0000010014147836 */ /* 0x000fe20000000000 */
[----:B------:R-:W-:Y:S01]  /*9ba0*/  UIADD3 UR24, UR24, 0x6100, URZ ;  /* 0x0000610018187890 */ /* 0x000fe2000fffe03f */
[----:B------:R-:W-:Y:S01]  /*9bb0*/  ISETP.NE.AND P1, PT, R6, 0x2, PT ;  /* 0x000000020600780c */ /* 0x000fe20003f25270 */
[----:B------:R-:W-:-:S02]  /*9bc0*/  UIADD3 UR16, UR8, 0x18100, URZ ;  /* 0x0001810008107890 */ /* 0x000fc4000fffe03f */
[----:B------:R-:W-:Y:S01]  /*9bd0*/  UIADD3 UR8, UR8, 0x1c100, URZ ;  /* 0x0001c10008087890 */ /* 0x000fe2000fffe03f */
[----:B------:R-:W-:Y:S01]  /*9be0*/  SEL R12, RZ, 0x1, P1 ;  /* 0x00000001ff0c7807 */ /* 0x000fe20000800000 */
[----:B------:R-:W-:Y:S01]  /*9bf0*/  UMOV UR23, 0x10000000 ;  /* 0x1000000000177882 */ /* 0x000fe20000000000 */
[----:B------:R-:W-:Y:S01]  /*9c00*/  UMOV UR25, UR33 ;  /* 0x0000002100197c82 */ /* 0x000fe20008000000 */
[----:B------:R-:W-:Y:S01]  /*9c10*/  UMOV UR28, UR36 ;  /* 0x00000024001c7c82 */ /* 0x000fe20008000000 */
[----:B------:R-:W-:Y:S01]  /*9c20*/  UMOV UR27, UR35 ;  /* 0x00000023001b7c82 */ /* 0x000fe20008000000 */
[----:B------:R-:W-:Y:S01]  /*9c30*/  UMOV UR17, UR33 ;  /* 0x0000002100117c82 */ /* 0x000fe20008000000 */
[----:B------:R-:W-:Y:S01]  /*9c40*/  UMOV UR18, UR34 ;  /* 0x0000002200127c82 */ /* 0x000fe20008000000 */
[----:B------:R-:W-:Y:S01]  /*9c50*/  UMOV UR20, UR36 ;  /* 0x0000002400147c82 */ /* 0x000fe20008000000 */
[----:B------:R0:W-:Y:S01]  /*9c60*/  UTMALDG.3D [UR32], [UR14], desc[UR22] ;  /* 0x000016200e0075b4 */ /* 0x0001e20008011000 */
[----:B------:R-:W-:Y:S01]  /*9c70*/  UMOV UR9, UR33 ;  /* 0x0000002100097c82 */ /* 0x000fe20008000000 */
[----:B------:R-:W-:Y:S01]  /*9c80*/  UMOV UR11, UR19 ;  /* 0x00000013000b7c82 */ /* 0x000fe20008000000 */
[----:B------:R-:W-:Y:S01]  /*9c90*/  UMOV UR12, UR36 ;  /* 0x00000024000c7c82 */ /* 0x000fe20008000000 */
[----:B------:R-:W-:Y:S01]  /*9ca0*/  UMOV UR10, UR26 ;  /* 0x0000001a000a7c82 */ /* 0x000fe20008000000 */
[----:B------:R-:W-:-:S02]  /*9cb0*/  LOP3.LUT R5, R5, R12, RZ, 0x3c, !PT ;  /* 0x0000000c05057212 */ /* 0x000fc400078e3cff */
[----:B------:R-:W-:Y:S01]  /*9cc0*/  SEL R6, R6, RZ, P1 ;  /* 0x000000ff06067207 */ /* 0x000fe20000800000 */
[----:B------:R0:W-:Y:S01]  /*9cd0*/  UTMALDG.3D [UR24], [UR14], desc[UR22] ;  /* 0x000016180e0075b4 */ /* 0x0001e20008011000 */
[----:B------:R0:W-:Y:S01]  /*9ce0*/  UTMALDG.3D [UR16], [UR40], desc[UR22] ;  /* 0x00001610280075b4 */ /* 0x0001e20008011000 */
[----:B------:R0:W-:Y:S02]  /*9cf0*/  UTMALDG.3D [UR8], [UR40], desc[UR22] ;  /* 0x00001608280075b4 */ /* 0x0001e40008011000 */
[----:B0-----:R-:W-:Y:S05]  /*9d00*/  @P3 BRA `(.L_x_301) ;  /* 0xfffffffc00183947 */ /* 0x001fea000383ffff */
.L_x_297:
[----:B------:R-:W-:Y:S05]  /*9d10*/  BSYNC B1 ;  /* 0x0000000000017941 */ /* 0x000fea0003800000 */
.L_x_296:
[----:B------:R-:W-:Y:S01]  /*9d20*/  LOP3.LUT P3, RZ, R11, 0xff, RZ, 0xc0, !PT ;  /* 0x000000ff0bff7812 */ /* 0x000fe2000786c0ff */
[----:B------:R-:W-:Y:S01]  /*9d30*/  IMAD.IADD R0, R13, 0x1, R0 ;  /* 0x000000010d007824 */ /* 0x000fe200078e0200 */
[----:B------:R-:W-:Y:S01]  /*9d40*/  IADD3 R16, P4, R16, UR30, RZ ;  /* 0x0000001e10107c10 */ /* 0x000fe2000ff9e0ff */
[----:B------:R-:W-:Y:S01]  /*9d50*/  ULDC.64 UR8, c[0x0][0x650] ;  /* 0x0001940000087ab9 */ /* 0x000fe20000000a00 */
[----:B------:R-:W-:Y:S01]  /*9d60*/  BSSY B1, `(.L_x_302) ;  /* 0x000006b000017945 */ /* 0x000fe20003800000 */
[----:B------:R-:W-:Y:S01]  /*9d70*/  IMAD.MOV.U32 R7, RZ, RZ, -0x1 ;  /* 0xffffffffff077424 */ /* 0x000fe200078e00ff */
[----:B------:R-:W-:Y:S01]  /*9d80*/  SHF.R.U32.HI R4, RZ, 0x1, R0 ;  /* 0x00000001ff047819 */ /* 0x000fe20000011600 */
[----:B------:R-:W-:Y:S01]  /*9d90*/  IMAD.MOV.U32 R9, RZ, RZ, -0x1 ;  /* 0xffffffffff097424 */ /* 0x000fe200078e00ff */
[----:B------:R-:W-:Y:S01]  /*9da0*/  ISETP.GT.U32.AND P1, PT, R0, 0x1, PT ;  /* 0x000000010000780c */ /* 0x000fe20003f24070 */
[----:B------:R-:W-:Y:S01]  /*9db0*/  IMAD.MOV.U32 R8, RZ, RZ, -0x1 ;  /* 0xffffffffff087424 */ /* 0x000fe200078e00ff */
[----:B------:R-:W-:-:S02]  /*9dc0*/  LOP3.LUT R4, R4, 0x1, RZ, 0xc0, !PT ;  /* 0x0000000104047812 */ /* 0x000fc400078ec0ff */
[----:B------:R-:W-:Y:S01]  /*9dd0*/  ISETP.LT.U32.AND P1, PT, R13, 0x2, P1 ;  /* 0x000000020d00780c */ /* 0x000fe20000f21070 */
[----:B------:R-:W0:Y:S01]  /*9de0*/  @P3 S2R R6, SR_CgaCtaId ;  /* 0x0000000000063919 */ /* 0x000e220000008800 */
[----:B------:R-:W-:Y:S02]  /*9df0*/  @P3 MOV R5, 0x400 ;  /* 0x0000040000053802 */ /* 0x000fe40000000f00 */
[----:B------:R-:W-:Y:S02]  /*9e00*/  IADD3.X R17, R17, UR7, RZ, P4, !PT ;  /* 0x0000000711117c10 */ /* 0x000fe4000a7fe4ff */
[----:B------:R-:W-:Y:S02]  /*9e10*/  ISETP.GE.U32.AND P4, PT, R16, UR8, PT ;  /* 0x0000000810007c0c */ /* 0x000fe4000bf86070 */
[----:B------:R-:W-:Y:S02]  /*9e20*/  LOP3.LUT R0, R0, 0x1, RZ, 0xc0, !PT ;  /* 0x0000000100007812 */ /* 0x000fe400078ec0ff */
[----:B------:R-:W-:-:S02]  /*9e30*/  PRMT R11, RZ, 0x7610, R11 ;  /* 0x00007610ff0b7816 */ /* 0x000fc4000000000b */
[----:B0-----:R-:W-:-:S04]  /*9e40*/  @P3 LEA R5, R6, R5, 0x18 ;  /* 0x0000000506053211 */ /* 0x001fc800078ec0ff */
[----:B------:R0:W-:Y:S01]  /*9e50*/  @P3 SYNCS.ARRIVE.TRANS64.A1T0 RZ, [R5+URZ+0x38], RZ ;  /* 0x000038ff05ff39a7 */ /* 0x0001e2000810003f */
[----:B------:R-:W-:Y:S02]  /*9e60*/  ISETP.NE.U32.AND P3, PT, R4, 0x1, PT ;  /* 0x000000010400780c */ /* 0x000fe40003f65070 */
[----:B------:R-:W-:Y:S02]  /*9e70*/  SEL R4, RZ, 0x1, !P1 ;  /* 0x00000001ff047807 */ /* 0x000fe40004800000 */
[----:B------:R-:W-:Y:S02]  /*9e80*/  ISETP.GE.U32.AND.EX P1, PT, R17, UR9, PT, P4 ;  /* 0x0000000911007c0c */ /* 0x000fe4000bf26140 */
[----:B------:R-:W-:-:S04]  /*9e90*/  ISETP.GT.U32.AND P3, PT, R13, 0x1, !P3 ;  /* 0x000000010d00780c */ /* 0x000fc80005f64070 */
[----:B0-----:R-:W-:-:S04]  /*9ea0*/  SEL R5, RZ, 0x1, !P3 ;  /* 0x00000001ff057807 */ /* 0x001fc80005800000 */
[--C-:B------:R-:W-:Y:S02]  /*9eb0*/  LOP3.LUT R3, R5, R3, R4.reuse, 0x96, !PT ;  /* 0x0000000305037212 */ /* 0x100fe400078e9604 */
[----:B------:R-:W-:Y:S01]  /*9ec0*/  PRMT R4, RZ, 0x7610, R4 ;  /* 0x00007610ff047816 */ /* 0x000fe20000000004 */
[----:B------:R-:W-:Y:S06]  /*9ed0*/  @P1 BRA `(.L_x_303) ;  /* 0x00000004004c1947 */ /* 0x000fec0003800000 */
[----:B------:R-:W-:Y:S01]  /*9ee0*/  ULDC.64 UR8, c[0x0][0x628] ;  /* 0x00018a0000087ab9 */ /* 0x000fe20000000a00 */
[----:B------:R-:W0:Y:S01]  /*9ef0*/  S2R R14, SR_CTAID.X ;  /* 0x00000000000e7919 */ /* 0x000e220000002500 */
[----:B------:R-:W-:Y:S01]  /*9f00*/  ISETP.NE.U32.AND P1, PT, RZ, UR8, PT ;  /* 0x00000008ff007c0c */ /* 0x000fe2000bf25070 */
[----:B------:R-:W-:Y:S01]  /*9f10*/  ULDC UR11, c[0x0][0x630] ;  /* 0x00018c00000b7ab9 */ /* 0x000fe20000000800 */
[----:B------:R-:W-:Y:S01]  /*9f20*/  IMAD.MOV.U32 R4, RZ, RZ, R16 ;  /* 0x000000ffff047224 */ /* 0x000fe200078e0010 */
[----:B------:R-:W1:Y:S01]  /*9f30*/  S2R R12, SR_CTAID.Y ;  /* 0x00000000000c7919 */ /* 0x000e620000002600 */
[----:B------:R-:W-:Y:S01]  /*9f40*/  ISETP.NE.AND.EX P1, PT, RZ, UR9, PT, P1 ;  /* 0x00000009ff007c0c */ /* 0x000fe2000bf25310 */
[----:B------:R-:W-:-:S12]  /*9f50*/  IMAD.MOV.U32 R5, RZ, RZ, R17 ;  /* 0x000000ffff057224 */ /* 0x000fd800078e0011 */
[----:B------:R-:W-:Y:S05]  /*9f60*/  @!P1 BRA `(.L_x_304) ;  /* 0x0000000000289947 */ /* 0x000fea0003800000 */
[----:B------:R-:W-:Y:S02]  /*9f70*/  ULDC UR10, c[0x0][0x634] ;  /* 0x00018d00000a7ab9 */ /* 0x000fe40000000800 */
[----:B------:R-:W-:-:S05]  /*9f80*/  IADD3 R9, P1, R16, UR10, RZ ;  /* 0x0000000a10097c10 */ /* 0x000fca000ff3e0ff */
[----:B------:R-:W-:-:S04]  /*9f90*/  IMAD.X R15, RZ, RZ, R17, P1 ;  /* 0x000000ffff0f7224 */ /* 0x000fc800008e0611 */
[----:B------:R-:W-:-:S04]  /*9fa0*/  IMAD.WIDE.U32 R6, R15, UR8, RZ ;  /* 0x000000080f067c25 */ /* 0x000fc8000f8e00ff */
[----:B------:R-:W-:-:S04]  /*9fb0*/  IMAD.WIDE.U32 R6, P1, R9, UR9, R6 ;  /* 0x0000000909067c25 */ /* 0x000fc8000f820006 */
[----:B------:R-:W-:-:S04]  /*9fc0*/  IMAD.WIDE.U32 R8, R9, UR8, RZ ;  /* 0x0000000809087c25 */ /* 0x000fc8000f8e00ff */
[----:B------:R-:W-:Y:S01]  /*9fd0*/  IMAD.X R5, RZ, RZ, RZ, P1 ;  /* 0x000000ffff057224 */ /* 0x000fe200008e06ff */
[----:B------:R-:W-:Y:S01]  /*9fe0*/  IADD3 RZ, P1, R9, R6, RZ ;  /* 0x0000000609ff7210 */ /* 0x000fe20007f3e0ff */
[----:B------:R-:W-:-:S04]  /*9ff0*/  IMAD.MOV.U32 R4, RZ, RZ, R7 ;  /* 0x000000ffff047224 */ /* 0x000fc800078e0007 */
[----:B------:R-:W-:-:S08]  /*a000*/  IMAD.WIDE.U32.X R4, R15, UR9, R4, P1 ;  /* 0x000000090f047c25 */ /* 0x000fd000088e0404 */
.L_x_304:
[--C-:B------:R-:W-:Y:S01]  /*a010*/  SHF.R.U64 R8, R4, UR11, R5.reuse ;  /* 0x0000000b04087c19 */ /* 0x100fe20008001205 */
[----:B------:R-:W-:Y:S01]  /*a020*/  ULDC.64 UR8, c[0x0][0x620] ;  /* 0x0001880000087ab9 */ /* 0x000fe20000000a00 */
[----:B------:R-:W-:Y:S01]  /*a030*/  SHF.R.U32.HI R4, RZ, UR11, R5 ;  /* 0x0000000bff047c19 */ /* 0x000fe20008011605 */
[----:B------:R-:W2:Y:S01]  /*a040*/  LDC R25, c[0x0][0x144] ;  /* 0x00005100ff197b82 */ /* 0x000ea20000000800 */
[----:B------:R-:W-:Y:S01]  /*a050*/  IADD3 R7, P1, RZ, -R8, RZ ;  /* 0x80000008ff077210 */ /* 0x000fe20007f3e0ff */
[----:B------:R-:W-:Y:S01]  /*a060*/  ULDC.64 UR12, c[0x0][0x640] ;  /* 0x00019000000c7ab9 */ /* 0x000fe20000000a00 */
[----:B0-----:R-:W-:Y:S01]  /*a070*/  I2FP.F32.U32 R9, R14 ;  /* 0x0000000e00097245 */ /* 0x001fe20000201000 */
[----:B------:R-:W-:Y:S02]  /*a080*/  ULDC UR10, c[0x0][0x608] ;  /* 0x00018200000a7ab9 */ /* 0x000fe40000000800 */
[----:B------:R-:W-:Y:S01]  /*a090*/  IMAD.X R4, RZ, RZ, ~R4, P1 ;  /* 0x000000ffff047224 */ /* 0x000fe200008e0e04 */
[----:B------:R-:W-:Y:S01]  /*a0a0*/  ISETP.NE.U32.AND P1, PT, RZ, UR12, PT ;  /* 0x0000000cff007c0c */ /* 0x000fe2000bf25070 */
[----:B------:R-:W0:Y:S02]  /*a0b0*/  LDC R21, c[0x0][0x148] ;  /* 0x00005200ff157b82 */ /* 0x000e240000000800 */
[----:B------:R-:W-:Y:S01]  /*a0c0*/  IMAD R6, R4, UR8, RZ ;  /* 0x0000000804067c24 */ /* 0x000fe2000f8e02ff */
[----:B------:R-:W-:Y:S01]  /*a0d0*/  ISETP.NE.AND.EX P1, PT, RZ, UR13, PT, P1 ;  /* 0x0000000dff007c0c */ /* 0x000fe2000bf25310 */
[----:B------:R-:W-:Y:S01]  /*a0e0*/  IMAD.WIDE.U32 R4, R7, UR8, R16 ;  /* 0x0000000807047c25 */ /* 0x000fe2000f8e0010 */
[----:B------:R-:W-:-:S03]  /*a0f0*/  ULDC UR8, c[0x0][0x150] ;  /* 0x0000540000087ab9 */ /* 0x000fc60000000800 */
[----:B------:R-:W-:Y:S02]  /*a100*/  IMAD R7, R7, UR9, R6 ;  /* 0x0000000907077c24 */ /* 0x000fe4000f8e0206 */
[----:B------:R-:W-:Y:S01]  /*a110*/  FMUL R6, R9, UR8 ;  /* 0x0000000809067c20 */ /* 0x000fe20008400000 */
[----:B------:R-:W-:Y:S01]  /*a120*/  ULDC UR8, c[0x0][0x618] ;  /* 0x0001860000087ab9 */ /* 0x000fe20000000800 */
[----:B------:R-:W-:Y:S01]  /*a130*/  ULDC UR9, c[0x0][0x154] ;  /* 0x0000550000097ab9 */ /* 0x000fe20000000800 */
[----:B------:R-:W-:-:S03]  /*a140*/  IMAD.IADD R5, R5, 0x1, R7 ;  /* 0x0000000105057824 */ /* 0x000fc600078e0207 */
[----:B------:R-:W3:Y:S02]  /*a150*/  F2I.U32.TRUNC.NTZ R6, R6 ;  /* 0x0000000600067305 */ /* 0x000ee4000020f000 */
[----:B------:R-:W-:Y:S02]  /*a160*/  SHF.R.U64 R9, R4, UR8, R5 ;  /* 0x0000000804097c19 */ /* 0x000fe40008001205 */
[----:B-1----:R-:W-:-:S05]  /*a170*/  I2FP.F32.U32 R4, R12 ;  /* 0x0000000c00047245 */ /* 0x002fca0000201000 */
[----:B------:R-:W-:Y:S01]  /*a180*/  FMUL R22, R4, UR9 ;  /* 0x0000000904167c20 */ /* 0x000fe20008400000 */
[----:B------:R-:W-:Y:S01]  /*a190*/  SHF.R.U32.HI R4, RZ, UR8, R5 ;  /* 0x00000008ff047c19 */ /* 0x000fe20008011605 */
[----:B------:R-:W-:-:S03]  /*a1a0*/  ULDC UR8, c[0x0][0x658] ;  /* 0x0001960000087ab9 */ /* 0x000fc60000000800 */
[--C-:B------:R-:W-:Y:S01]  /*a1b0*/  SHF.R.U64 R20, R9, UR10, R4.reuse ;  /* 0x0000000a09147c19 */ /* 0x100fe20008001204 */
[----:B------:R-:W1:Y:S01]  /*a1c0*/  F2I.U32.TRUNC.NTZ R22, R22 ;  /* 0x0000001600167305 */ /* 0x000e62000020f000 */
[----:B------:R-:W-:Y:S01]  /*a1d0*/  SHF.R.U32.HI R5, RZ, UR10, R4 ;  /* 0x0000000aff057c19 */ /* 0x000fe20008011604 */
[----:B---3--:R-:W-:-:S03]  /*a1e0*/  IMAD.MOV R6, RZ, RZ, -R6 ;  /* 0x000000ffff067224 */ /* 0x008fc600078e0a06 */
[--C-:B------:R-:W-:Y:S01]  /*a1f0*/  SHF.R.U64 R15, R20, UR8, R5.reuse ;  /* 0x00000008140f7c19 */ /* 0x100fe20008001205 */
[----:B--2---:R-:W-:Y:S01]  /*a200*/  IMAD R14, R25, R6, R14 ;  /* 0x00000006190e7224 */ /* 0x004fe200078e020e */
[----:B------:R-:W-:-:S03]  /*a210*/  SHF.R.U32.HI R23, RZ, UR8, R5 ;  /* 0x00000008ff177c19 */ /* 0x000fc60008011605 */
[----:B------:R-:W-:Y:S02]  /*a220*/  IMAD.MOV.U32 R4, RZ, RZ, R15 ;  /* 0x000000ffff047224 */ /* 0x000fe400078e000f */
[----:B------:R-:W-:Y:S01]  /*a230*/  IMAD.MOV.U32 R5, RZ, RZ, R23 ;  /* 0x000000ffff057224 */ /* 0x000fe200078e0017 */
[----:B-1----:R-:W-:Y:S06]  /*a240*/  @!P1 BRA `(.L_x_305) ;  /* 0x0000000000289947 */ /* 0x002fec0003800000 */
[----:B------:R-:W-:Y:S02]  /*a250*/  ULDC UR8, c[0x0][0x64c] ;  /* 0x0001930000087ab9 */ /* 0x000fe40000000800 */
[----:B------:R-:W-:-:S05]  /*a260*/  IADD3 R5, P1, R15, UR8, RZ ;  /* 0x000000080f057c10 */ /* 0x000fca000ff3e0ff */
[----:B------:R-:W-:-:S04]  /*a270*/  IMAD.X R23, RZ, RZ, R23, P1 ;  /* 0x000000ffff177224 */ /* 0x000fc800008e0617 */
[----:B------:R-:W-:-:S04]  /*a280*/  IMAD.WIDE.U32 R6, R23, UR12, RZ ;  /* 0x0000000c17067c25 */ /* 0x000fc8000f8e00ff */
[----:B------:R-:W-:-:S04]  /*a290*/  IMAD.WIDE.U32 R6, P1, R5, UR13, R6 ;  /* 0x0000000d05067c25 */ /* 0x000fc8000f820006 */
[----:B------:R-:W-:-:S04]  /*a2a0*/  IMAD.WIDE.U32 R4, R5, UR12, RZ ;  /* 0x0000000c05047c25 */ /* 0x000fc8000f8e00ff */
[----:B------:R-:W-:Y:S01]  /*a2b0*/  IMAD.MOV.U32 R4, RZ, RZ, R7 ;  /* 0x000000ffff047224 */ /* 0x000fe200078e0007 */
[----:B------:R-:W-:Y:S01]  /*a2c0*/  IADD3 RZ, P3, R5, R6, RZ ;  /* 0x0000000605ff7210 */ /* 0x000fe20007f7e0ff */
[----:B------:R-:W-:-:S04]  /*a2d0*/  IMAD.X R5, RZ, RZ, RZ, P1 ;  /* 0x000000ffff057224 */ /* 0x000fc800008e06ff */
[----:B------:R-:W-:-:S08]  /*a2e0*/  IMAD.WIDE.U32.X R4, R23, UR13, R4, P3 ;  /* 0x0000000d17047c25 */ /* 0x000fd000098e0404 */
.L_x_305:
[----:B------:R-:W-:Y:S01]  /*a2f0*/  ISETP.NE.AND P1, PT, R2, 0x1, PT ;  /* 0x000000010200780c */ /* 0x000fe20003f25270 */
[----:B------:R-:W-:Y:S01]  /*a300*/  ULDC UR8, c[0x0][0x648] ;  /* 0x0001920000087ab9 */ /* 0x000fe20000000800 */
[----:B------:R-:W-:Y:S01]  /*a310*/  LOP3.LUT R20, R20, UR6, RZ, 0xc0, !PT ;  /* 0x0000000614147c12 */ /* 0x000fe2000f8ec0ff */
[----:B------:R-:W-:Y:S01]  /*a320*/  IMAD.MOV R22, RZ, RZ, -R22 ;  /* 0x000000ffff167224 */ /* 0x000fe200078e0a16 */
[----:B------:R-:W-:Y:S01]  /*a330*/  SHF.R.U64 R5, R4, UR8, R5 ;  /* 0x0000000804057c19 */ /* 0x000fe20008001205 */
[----:B------:R-:W-:Y:S01]  /*a340*/  ULDC UR8, c[0x0][0x638] ;  /* 0x00018e0000087ab9 */ /* 0x000fe20000000800 */
[----:B------:R-:W-:Y:S01]  /*a350*/  LOP3.LUT R6, R9, UR4, RZ, 0xc0, !PT ;  /* 0x0000000409067c12 */ /* 0x000fe2000f8ec0ff */
[----:B------:R-:W-:Y:S02]  /*a360*/  ULDC UR9, c[0x0][0x610] ;  /* 0x0001840000097ab9 */ /* 0x000fe40000000800 */
[----:B------:R-:W-:Y:S02]  /*a370*/  IMAD.MOV R4, RZ, RZ, -R5 ;  /* 0x000000ffff047224 */ /* 0x000fe400078e0a05 */
[----:B------:R-:W-:-:S02]  /*a380*/  IMAD R5, R5, UR5, R20 ;  /* 0x0000000505057c24 */ /* 0x000fc4000f8e0214 */
[----:B0-----:R-:W-:Y:S02]  /*a390*/  @P1 IMAD R14, R21, R22, R12 ;  /* 0x00000016150e1224 */ /* 0x001fe400078e020c */
[----:B------:R-:W-:Y:S01]  /*a3a0*/  IMAD R15, R4, UR8, R15 ;  /* 0x00000008040f7c24 */ /* 0x000fe2000f8e020f */
[----:B------:R-:W-:Y:S01]  /*a3b0*/  ULDC UR8, c[0x0][0x600] ;  /* 0x0001800000087ab9 */ /* 0x000fe20000000800 */
[----:B------:R-:W-:Y:S02]  /*a3c0*/  IMAD R14, R5, UR9, R14 ;  /* 0x00000009050e7c24 */ /* 0x000fe4000f8e020e */
[----:B------:R-:W-:Y:S02]  /*a3d0*/  IMAD R15, R15, UR8, R6 ;  /* 0x000000080f0f7c24 */ /* 0x000fe4000f8e0206 */
[----:B------:R-:W-:-:S03]  /*a3e0*/  IMAD.MOV.U32 R4, RZ, RZ, 0x1 ;  /* 0x00000001ff047424 */ /* 0x000fc600078e00ff */
[----:B------:R-:W-:Y:S02]  /*a3f0*/  SEL R9, R15, R14, !P1 ;  /* 0x0000000e0f097207 */ /* 0x000fe40004800000 */
[----:B------:R-:W-:-:S07]  /*a400*/  SEL R7, R14, R15, !P1 ;  /* 0x0000000f0e077207 */ /* 0x000fce0004800000 */
.L_x_303:
[----:B------:R-:W-:Y:S05]  /*a410*/  BSYNC B1 ;  /* 0x0000000000017941 */ /* 0x000fea0003800000 */
.L_x_302:
[----:B------:R-:W-:-:S13]  /*a420*/  LOP3.LUT P1, RZ, R4, 0xff, RZ, 0xc0, !PT ;  /* 0x000000ff04ff7812 */ /* 0x000fda000782c0ff */
[----:B------:R-:W-:Y:S05]  /*a430*/  @P1 BRA `(.L_x_306) ;  /* 0xfffffff400181947 */ /* 0x000fea000383ffff */
[----:B------:R-:W-:Y:S05]  /*a440*/  BSYNC B0 ;  /* 0x0000000000007941 */ /* 0x000fea0003800000 */
.L_x_294:
[----:B------:R-:W-:-:S03]  /*a450*/  UMOV UR8, 0xffffffff ;  /* 0xffffffff00087882 */ /* 0x000fc60000000000 */
[----:B------:R-:W-:Y:S05]  /*a460*/  BRA.DIV UR8, `(.L_x_307) ;  /* 0x0000000208cc7947 */ /* 0x000fea000b800000 */
[----:B------:R-:W-:-:S13]  /*a470*/  ELECT P6, URZ, PT ;  /* 0x00000000003f782f */ /* 0x000fda00038c0000 */
.L_x_319:
[----:B------:R-:W-:Y:S04]  /*a480*/  BSSY B0, `(.L_x_308) ;  /* 0x0000019000007945 */ /* 0x000fe80003800000 */
[----:B------:R-:W-:Y:S05]  /*a490*/  @!P6 BRA `(.L_x_309) ;  /* 0x00000000005ce947 */ /* 0x000fea0003800000 */
[----:B------:R-:W-:-:S04]  /*a4a0*/  LOP3.LUT R19, R19, 0x2, RZ, 0xfc, !PT ;  /* 0x0000000213137812 */ /* 0x000fc800078efcff */
[----:B------:R-:W-:-:S13]  /*a4b0*/  ISETP.NE.AND P0, PT, R19, 0x3, PT ;  /* 0x000000031300780c */ /* 0x000fda0003f05270 */
[----:B------:R-:W-:Y:S05]  /*a4c0*/  @!P0 BRA `(.L_x_310) ;  /* 0x0000000000048947 */ /* 0x000fea0003800000 */
[----:B------:R-:W-:Y:S01]  /*a4d0*/  BPT.TRAP 0x1 ;  /* 0x000000040000795c */ /* 0x000fe20000300000 */
.L_x_310:
[----:B------:R-:W0:Y:S01]  /*a4e0*/  S2R R5, SR_CgaCtaId ;  /* 0x0000000000057919 */ /* 0x000e220000008800 */
[----:B------:R-:W-:Y:S02]  /*a4f0*/  MOV R2, 0x400 ;  /* 0x0000040000027802 */ /* 0x000fe40000000f00 */
[----:B------:R-:W-:Y:S02]  /*a500*/  SHF.L.U32 R4, R3, 0x1f, RZ ;  /* 0x0000001f03047819 */ /* 0x000fe400000006ff */
[----:B0-----:R-:W-:-:S05]  /*a510*/  LEA R5, R5, R2, 0x18 ;  /* 0x0000000205057211 */ /* 0x001fca00078ec0ff */
[----:B------:R-:W-:-:S04]  /*a520*/  VIADD R5, R5, 0x10 ;  /* 0x0000001005057836 */ /* 0x000fc80000000000 */
[C---:B------:R-:W-:Y:S02]  /*a530*/  IMAD R7, R0.reuse, 0x8, R5 ;  /* 0x0000000800077824 */ /* 0x040fe400078e0205 */
[----:B------:R-:W-:Y:S02]  /*a540*/  VIADD R0, R0, 0x1 ;  /* 0x0000000100007836 */ /* 0x000fe40000000000 */
[----:B------:R-:W0:Y:S03]  /*a550*/  SYNCS.PHASECHK.TRANS64.TRYWAIT P0, [R7+URZ], R4 ;  /* 0x00000004070075a7 */ /* 0x000e26000800017f */
[----:B------:R-:W-:-:S04]  /*a560*/  ISETP.NE.AND P1, PT, R0, 0x2, PT ;  /* 0x000000020000780c */ /* 0x000fc80003f25270 */
[----:B------:R-:W-:Y:S02]  /*a570*/  SEL R2, RZ, 0x1, P1 ;  /* 0x00000001ff027807 */ /* 0x000fe40000800000 */
[----:B------:R-:W-:Y:S02]  /*a580*/  SEL R0, R0, RZ, P1 ;  /* 0x000000ff00007207 */ /* 0x000fe40000800000 */
[----:B------:R-:W-:Y:S01]  /*a590*/  LOP3.LUT R2, R3, R2, RZ, 0x3c, !PT ;  /* 0x0000000203027212 */ /* 0x000fe200078e3cff */
[----:B0-----:R-:W-:Y:S06]  /*a5a0*/  @!P0 BRA `(.L_x_311) ;  /* 0x00000000009c8947 */ /* 0x001fec0003800000 */
.L_x_320:
[----:B------:R-:W-:Y:S01]  /*a5b0*/  IMAD R5, R0, 0x8, R5 ;  /* 0x0000000800057824 */ /* 0x000fe200078e0205 */
[----:B------:R-:W-:-:S07]  /*a5c0*/  SHF.L.U32 R0, R2, 0x1f, RZ ;  /* 0x0000001f02007819 */ /* 0x000fce00000006ff */
.L_x_312:
[----:B-1----:R1:W2:Y:S02]  /*a5d0*/  SYNCS.PHASECHK.TRANS64.TRYWAIT P0, [R5+URZ], R0 ;  /* 0x00000000050075a7 */ /* 0x0022a4000800017f */
[----:B--2---:R-:W-:Y:S05]  /*a5e0*/  @!P0 NANOSLEEP.SYNCS 0x989680 ;  /* 0x009896800000895d */ /* 0x004fea0003900000 */
[----:B------:R-:W2:Y:S02]  /*a5f0*/  @!P0 SYNCS.PHASECHK.TRANS64 P0, [R5+URZ], R0 ;  /* 0x00000000050085a7 */ /* 0x000ea4000800007f */
[----:B--2---:R-:W-:Y:S05]  /*a600*/  @!P0 BRA `(.L_x_312) ;  /* 0xfffffffc00f08947 */ /* 0x004fea000383ffff */
.L_x_309:
[----:B------:R-:W-:Y:S05]  /*a610*/  BSYNC B0 ;  /* 0x0000000000007941 */ /* 0x000fea0003800000 */
.L_x_308:
[----:B------:R-:W-:Y:S05]  /*a620*/  EXIT ;  /* 0x000000000000794d */ /* 0x000fea0003800000 */
.L_x_17:
[----:B----4-:R4:W0:Y:S02]  /*a630*/  SYNCS.PHASECHK.TRANS64.TRYWAIT P1, [R3+URZ], R0 ;  /* 0x00000000030075a7 */ /* 0x010824000802017f */
[----:B0-----:R-:W-:Y:S05]  /*a640*/  @!P1 NANOSLEEP.SYNCS 0x989680 ;  /* 0x009896800000995d */ /* 0x001fea0003900000 */
[----:B------:R-:W0:Y:S02]  /*a650*/  @!P1 SYNCS.PHASECHK.TRANS64 P1, [R3+URZ], R0 ;  /* 0x00000000030095a7 */ /* 0x000e24000802007f */
[----:B0-----:R-:W-:Y:S05]  /*a660*/  @!P1 BRA `(.L_x_17) ;  /* 0xfffffffc00f09947 */ /* 0x001fea000383ffff */
[----:B------:R-:W-:Y:S05]  /*a670*/  BRA `(.L_x_16) ;  /* 0xffffff6800ec7947 */ /* 0x000fea000383ffff */
.L_x_22:
[----:B-1----:R1:W3:Y:S02]  /*a680*/  SYNCS.PHASECHK.TRANS64.TRYWAIT P1, [R5+URZ], R4 ;  /* 0x00000004050075a7 */ /* 0x0022e4000802017f */
[----:B---3--:R-:W-:Y:S05]  /*a690*/  @!P1 NANOSLEEP.SYNCS 0x989680 ;  /* 0x009896800000995d */ /* 0x008fea0003900000 */
[----:B------:R-:W3:Y:S02]  /*a6a0*/  @!P1 SYNCS.PHASECHK.TRANS64 P1, [R5+URZ], R4 ;  /* 0x00000004050095a7 */ /* 0x000ee4000802007f */
[----:B---3--:R-:W-:Y:S05]  /*a6b0*/  @!P1 BRA `(.L_x_22) ;  /* 0xfffffffc00f09947 */ /* 0x008fea000383ffff */
[----:B------:R-:W-:Y:S05]  /*a6c0*/  BRA `(.L_x_21) ;  /* 0xffffff7000ec7947 */ /* 0x000fea000383ffff */
.L_x_295:
[----:B------:R-:W-:Y:S01]  /*a6d0*/  BSSY B1, `(.L_x_313) ;  /* 0x0000006000017945 */ /* 0x000fe20003800000 */
[----:B------:R-:W-:-:S07]  /*a6e0*/  IMAD.MOV.U32 R15, RZ, RZ, -0x1 ;  /* 0xffffffffff0f7424 */ /* 0x000fce00078e00ff */
[----:B------:R-:W-:Y:S05]  /*a6f0*/  WARPSYNC.COLLECTIVE R15, `(.L_x_314) ;  /* 0x000000000f0c7348 */ /* 0x000fea0003c00000 */
[----:B------:R-:W-:Y:S02]  /*a700*/  ELECT P6, UR62, PT ;  /* 0x00000000003e782f */ /* 0x000fe400038c0000 */
[----:B------:R-:W-:Y:S01]  /*a710*/  MOV R14, UR62 ;  /* 0x0000003e000e7c02 */ /* 0x000fe20008000f00 */
[----:B------:R-:W-:Y:S10]  /*a720*/  ENDCOLLECTIVE ;  /* 0x000000000000791b */ /* 0x000ff40003800000 */
.L_x_314:
[----:B------:R-:W-:Y:S05]  /*a730*/  BSYNC B1 ;  /* 0x0000000000017941 */ /* 0x000fea0003800000 */
.L_x_313:
[----:B------:R-:W-:Y:S05]  /*a740*/  BRA `(.L_x_315) ;  /* 0xfffffff000607947 */ /* 0x000fea000383ffff */
.L_x_298:
[----:B0-----:R0:W1:Y:S02]  /*a750*/  SYNCS.PHASECHK.TRANS64.TRYWAIT P1, [R12+URZ+0x10], R7 ;  /* 0x000010070c0075a7 */ /* 0x001064000802017f */
[----:B-1----:R-:W-:Y:S05]  /*a760*/  @!P1 NANOSLEEP.SYNCS 0x989680 ;  /* 0x009896800000995d */ /* 0x002fea0003900000 */
[----:B------:R-:W1:Y:S02]  /*a770*/  @!P1 SYNCS.PHASECHK.TRANS64 P1, [R12+URZ+0x10], R7 ;  /* 0x000010070c0095a7 */ /* 0x000e64000802007f */
[----:B-1----:R-:W-:Y:S05]  /*a780*/  @!P1 BRA `(.L_x_298) ;  /* 0xfffffffc00f09947 */ /* 0x002fea000383ffff */
[----:B------:R-:W-:Y:S05]  /*a790*/  BRA `(.L_x_316) ;  /* 0xfffffff000947947 */ /* 0x000fea000383ffff */
.L_x_307:
[----:B------:R-:W-:Y:S01]  /*a7a0*/  BSSY B0, `(.L_x_317) ;  /* 0x0000006000007945 */ /* 0x000fe20003800000 */
[----:B------:R-:W-:-:S07]  /*a7b0*/  IMAD.MOV.U32 R15, RZ, RZ, -0x1 ;  /* 0xffffffffff0f7424 */ /* 0x000fce00078e00ff */
[----:B------:R-:W-:Y:S05]  /*a7c0*/  WARPSYNC.COLLECTIVE R15, `(.L_x_318) ;  /* 0x000000000f0c7348 */ /* 0x000fea0003c00000 */
[----:B------:R-:W-:Y:S02]  /*a7d0*/  ELECT P6, UR62, PT ;  /* 0x00000000003e782f */ /* 0x000fe400038c0000 */
[----:B------:R-:W-:Y:S01]  /*a7e0*/  MOV R14, UR62 ;  /* 0x0000003e000e7c02 */ /* 0x000fe20008000f00 */
[----:B------:R-:W-:Y:S10]  /*a7f0*/  ENDCOLLECTIVE ;  /* 0x000000000000791b */ /* 0x000ff40003800000 */
.L_x_318:
[----:B------:R-:W-:Y:S05]  /*a800*/  BSYNC B0 ;  /* 0x0000000000007941 */ /* 0x000fea0003800000 */
.L_x_317:
[----:B------:R-:W-:Y:S05]  /*a810*/  BRA `(.L_x_319) ;  /* 0xfffffffc00187947 */ /* 0x000fea000383ffff */
.L_x_311:
[----:B0-----:R0:W1:Y:S02]  /*a820*/  SYNCS.PHASECHK.TRANS64.TRYWAIT P0, [R7+URZ], R4 ;  /* 0x00000004070075a7 */ /* 0x001064000800017f */
[----:B-1----:R-:W-:Y:S05]  /*a830*/  @!P0 NANOSLEEP.SYNCS 0x989680 ;  /* 0x009896800000895d */ /* 0x002fea0003900000 */
[----:B------:R-:W1:Y:S02]  /*a840*/  @!P0 SYNCS.PHASECHK.TRANS64 P0, [R7+URZ], R4 ;  /* 0x00000004070085a7 */ /* 0x000e64000800007f */
[----:B-1----:R-:W-:Y:S05]  /*a850*/  @!P0 BRA `(.L_x_311) ;  /* 0xfffffffc00f08947 */ /* 0x002fea000383ffff */
[----:B------:R-:W-:Y:S05]  /*a860*/  BRA `(.L_x_320) ;  /* 0xfffffffc00507947 */ /* 0x000fea000383ffff */
.L_x_321:
[----:B------:R-:W-:-:S00]  /*a870*/  BRA `(.L_x_321) ;  /* 0xfffffffc00fc7947 */ /* 0x000fc0000383ffff */
[----:B------:R-:W-:-:S00]  /*a880*/  NOP ;  /* 0x0000000000007918 */ /* 0x000fc00000000000 */
[----:B------:R-:W-:-:S00]  /*a890*/  NOP ;  /* 0x0000000000007918 */ /* 0x000fc00000000000 */
[----:B------:R-:W-:-:S00]  /*a8a0*/  NOP ;  /* 0x0000000000007918 */ /* 0x000fc00000000000 */
[----:B------:R-:W-:-:S00]  /*a8b0*/  NOP ;  /* 0x0000000000007918 */ /* 0x000fc00000000000 */
[----:B------:R-:W-:-:S00]  /*a8c0*/  NOP ;  /* 0x0000000000007918 */ /* 0x000fc00000000000 */
[----:B------:R-:W-:-:S00]  /*a8d0*/  NOP ;  /* 0x0000000000007918 */ /* 0x000fc00000000000 */
[----:B------:R-:W-:-:S00]  /*a8e0*/  NOP ;  /* 0x0000000000007918 */ /* 0x000fc00000000000 */
[----:B------:R-:W-:-:S00]  /*a8f0*/  NOP ;  /* 0x0000000000007918 */ /* 0x000fc00000000000 */
.L_x_322:


//--------------------- .nv.global.init           --------------------------
	.section	.nv.global.init,"aw",@progbits
.nv.global.init:
	.type		$str$22,@object
	.size		$str$22,($str$23 - $str$22)
$str$22:
        /*0000*/ 	.byte	0x6b, 0x5f, 0x74, 0x69, 0x6c, 0x65, 0x5f, 0x63, 0x6f, 0x75, 0x6e, 0x74, 0x20, 0x3e, 0x3d, 0x20
        /*0010*/ 	.byte	0x31, 0x00
	.type		$str$23,@object
	.size		$str$23,(__unnamed_1 - $str$23)
$str$23:
        /*0012*/ 	.byte	0x2f, 0x74, 0x6d, 0x70, 0x2f, 0x63, 0x75, 0x74, 0x6c, 0x61, 0x73, 0x73, 0x5f, 0x73, 0x77, 0x65
        /*0022*/ 	.byte	0x65, 0x70, 0x5f, 0x73, 0x72, 0x63, 0x2f, 0x69, 0x6e, 0x63, 0x6c, 0x75, 0x64, 0x65, 0x2f, 0x63
        /*0032*/ 	.byte	0x75, 0x74, 0x6c, 0x61, 0x73, 0x73, 0x2f, 0x67, 0x65, 0x6d, 0x6d, 0x2f, 0x63, 0x6f, 0x6c, 0x6c
        /*0042*/ 	.byte	0x65, 0x63, 0x74, 0x69, 0x76, 0x65, 0x2f, 0x73, 0x6d, 0x39, 0x30, 0x5f, 0x6d, 0x6d, 0x61, 0x5f
        /*0052*/ 	.byte	0x74, 0x6d, 0x61, 0x5f, 0x67, 0x6d, 0x6d, 0x61, 0x5f, 0x73, 0x73, 0x5f, 0x77, 0x61, 0x72, 0x70
        /*0062*/ 	.byte	0x73, 0x70, 0x65, 0x63, 0x69, 0x61, 0x6c, 0x69, 0x7a, 0x65, 0x64, 0x2e, 0x68, 0x70, 0x70, 0x00
	.type		__unnamed_1,@object
	.size		__unnamed_1,(.L_0 - __unnamed_1)
__unnamed_1:
        /*0072*/ 	.byte	0x76, 0x6f, 0x69, 0x64, 0x20, 0x63, 0x75, 0x74, 0x6c, 0x61, 0x73, 0x73, 0x3a, 0x3a, 0x67, 0x65
        /* <DEDUP_REMOVED lines=172> */
        /*0b42*/ 	.byte	0x74, 0x69, 0x74, 0x79, 0x5d, 0x00
.L_0:


//--------------------- .nv.shared._ZN7cutlass13device_kernelINS_4gemm6kernel13GemmUniversalIN4cute5tupleIJiiiiEEENS1_10collective13CollectiveMmaINS1_34MainloopSm90TmaGmmaWarpSpecializedILi2ENS5_IJNS4_1CILi1EEESB_SB_EEENS1_35KernelTmaWarpSpecializedCooperativeEEENS5_IJNSA_ILi192EEENSA_ILi128EEENSA_ILi256EEEEEEaNS5_IJlSB_lEEEaSJ_NS4_8TiledMMAINS4_8MMA_AtomIJNS4_4SM904GMMA27MMA_64x128x32_S32S8S8_SS_TNEEEENS4_6LayoutINS5_IJNSA_ILi2EEESB_SB_EEENS5_IJSB_NSA_ILi0EEEST_EEEEENS5_IJNS4_10UnderscoreESW_SW_EEEEENS4_13SM90_TMA_LOADENS4_14ComposedLayoutINS4_7SwizzleILi3ELi4ELi3EEENS4_18smem_ptr_flag_bitsILi8EEENSQ_INS5_IJNSA_ILi8EEESG_EEENS5_IJSG_SB_EEEEEEEvNS4_8identityESZ_S19_vS1A_EENS_8epilogue10collective6detail29Sm90TmaWarpSpecializedAdapterINS1D_15DefaultEpilogueIaSJ_SJ_NS1C_6thread17LinearCombinationIaLi1EiiLNS1H_9ScaleType4KindE0ELNS_15FloatRoundStyleE2EaEENS1_15EpilogueDefaultEEEEEvvEEEEvNT_6ParamsE --------------------------
	.section	.nv.shared._ZN7cutlass13device_kernelINS_4gemm6kernel13GemmUniversalIN4cute5tupleIJiiiiEEENS1_10collective13CollectiveMmaINS1_34MainloopSm90TmaGmmaWarpSpecializedILi2ENS5_IJNS4_1CILi1EEESB_SB_EEENS1_35KernelTmaWarpSpecializedCooperativeEEENS5_IJNSA_ILi192EEENSA_ILi128EEENSA_ILi256EEEEEEaNS5_IJlSB_lEEEaSJ_NS4_8TiledMMAINS4_8MMA_AtomIJNS4_4SM904GMMA27MMA_64x128x32_S32S8S8_SS_TNEEEENS4_6LayoutINS5_IJNSA_ILi2EEESB_SB_EEENS5_IJSB_NSA_ILi0EEEST_EEEEENS5_IJNS4_10UnderscoreESW_SW_EEEEENS4_13SM90_TMA_LOADENS4_14ComposedLayoutINS4_7SwizzleILi3ELi4ELi3EEENS4_18smem_ptr_flag_bitsILi8EEENSQ_INS5_IJNSA_ILi8EEESG_EEENS5_IJSG_SB_EEEEEEEvNS4_8identityESZ_S19_vS1A_EENS_8epilogue10collective6detail29Sm90TmaWarpSpecializedAdapterINS1D_15DefaultEpilogueIaSJ_SJ_NS1C_6thread17LinearCombinationIaLi1EiiLNS1H_9ScaleType4KindE0ELNS_15FloatRoundStyleE2EaEENS1_15EpilogueDefaultEEEEEvvEEEEvNT_6ParamsE,"aw",@nobits
	.sectionflags	@""
	.align	16
	.zero		1024


//--------------------- .nv.shared.reserved.0     --------------------------
	.section	.nv.shared.reserved.0,"aw",@nobits
	.weak		__nv_reservedSMEM_offset_0_alias
	.size		__nv_reservedSMEM_offset_0_alias, 0, 0
	.other		__nv_reservedSMEM_offset_0_alias,@"STO_CUDA_RESERVED_SHARED STV_DEFAULT"
__nv_reservedSMEM_offset_0_alias:
	.zero		0


//--------------------- .nv.global                --------------------------
	.section	.nv.global,"aw",@nobits
.nv.global:
	.type		_ZN40_INTERNAL_c5a227b0_4_k_cu_ac937ac9_148334cute1_E,@object
	.size		_ZN40_INTERNAL_c5a227b0_4_k_cu_ac937ac9_148334cute1_E,(_ZN40_INTERNAL_c5a227b0_4_k_cu_ac937ac9_148334cuda3std3__45__cpo6cbeginE - _ZN40_INTERNAL_c5a227b0_4_k_cu_ac937ac9_148334cute1_E)
_ZN40_INTERNAL_c5a227b0_4_k_cu_ac937ac9_148334cute1_E:
	.zero		1
	.type		_ZN40_INTERNAL_c5a227b0_4_k_cu_ac937ac9_148334cuda3std3__45__cpo6cbeginE,@object
	.size		_ZN40_INTERNAL_c5a227b0_4_k_cu_ac937ac9_148334cuda3std3__45__cpo6cbeginE,(_ZN40_INTERNAL_c5a227b0_4_k_cu_ac937ac9_148334cuda3std3__48in_placeE - _ZN40_INTERNAL_c5a227b0_4_k_cu_ac937ac9_148334cuda3std3__45__cpo6cbeginE)
_ZN40_INTERNAL_c5a227b0_4_k_cu_ac937ac9_148334cuda3std3__45__cpo6cbeginE:
	.zero		1
	.type		_ZN40_INTERNAL_c5a227b0_4_k_cu_ac937ac9_148334cuda3std3__48in_placeE,@object
	.size		_ZN40_INTERNAL_c5a227b0_4_k_cu_ac937ac9_148334cuda3std3__48in_placeE,(_ZN40_INTERNAL_c5a227b0_4_k_cu_ac937ac9_148334cuda3std6ranges3__45__cpo9iter_moveE - _ZN40_INTERNAL_c5a227b0_4_k_cu_ac937ac9_148334cuda3std3__48in_placeE)
_ZN40_INTERNAL_c5a227b0_4_k_cu_ac937ac9_148334cuda3std3__48in_placeE:
	.zero		1
	.type		_ZN40_INTERNAL_c5a227b0_4_k_cu_ac937ac9_148334cuda3std6ranges3__45__cpo9iter_moveE,@object
	.size		_ZN40_INTERNAL_c5a227b0_4_k_cu_ac937ac9_148334cuda3std6ranges3__45__cpo9iter_moveE,(_ZN40_INTERNAL_c5a227b0_4_k_cu_ac937ac9_148334cuda3std3__45__cpo5beginE - _ZN40_INTERNAL_c5a227b0_4_k_cu_ac937ac9_148334cuda3std6ranges3__45__cpo9iter_moveE)
_ZN40_INTERNAL_c5a227b0_4_k_cu_ac937ac9_148334cuda3std6ranges3__45__cpo9iter_moveE:
	.zero		1
	.type		_ZN40_INTERNAL_c5a227b0_4_k_cu_ac937ac9_148334cuda3std3__45__cpo5beginE,@object
	.size		_ZN40_INTERNAL_c5a227b0_4_k_cu_ac937ac9_148334cuda3std3__45__cpo5beginE,(_ZN40_INTERNAL_c5a227b0_4_k_cu_ac937ac9_148334cuda3std3__442_GLOBAL__N__c5a227b0_4_k_cu_ac937ac9_148336ignoreE - _ZN40_INTERNAL_c5a227b0_4_k_cu_ac937ac9_148334cuda3std3__45__cpo5beginE)
_ZN40_INTERNAL_c5a227b0_4_k_cu_ac937ac9_148334cuda3std3__45__cpo5beginE:
	.zero		1
	.type		_ZN40_INTERNAL_c5a227b0_4_k_cu_ac937ac9_148334cuda3std3__442_GLOBAL__N__c5a227b0_4_k_cu_ac937ac9_148336ignoreE,@object
	.size		_ZN40_INTERNAL_c5a227b0_4_k_cu_ac937ac9_148334cuda3std3__442_GLOBAL__N__c5a227b0_4_k_cu_ac937ac9_148336ignoreE,(_ZN40_INTERNAL_c5a227b0_4_k_cu_ac937ac9_148334cute7productE - _ZN40_INTERNAL_c5a227b0_4_k_cu_ac937ac9_148334cuda3std3__442_GLOBAL__N__c5a227b0_4_k_cu_ac937ac9_148336ignoreE)
_ZN40_INTERNAL_c5a227b0_4_k_cu_ac937ac9_148334cuda3std3__442_GLOBAL__N__c5a227b0_4_k_cu_ac937ac9_148336ignoreE:
	.zero		1
	.type		_ZN40_INTERNAL_c5a227b0_4_k_cu_ac937ac9_148334cute7productE,@object
	.size		_ZN40_INTERNAL_c5a227b0_4_k_cu_ac937ac9_148334cute7productE,(_ZN40_INTERNAL_c5a227b0_4_k_cu_ac937ac9_148334cuda3std3__45__cpo3endE - _ZN40_INTERNAL_c5a227b0_4_k_cu_ac937ac9_148334cute7productE)
_ZN40_INTERNAL_c5a227b0_4_k_cu_ac937ac9_148334cute7productE:
	.zero		1
	.type		_ZN40_INTERNAL_c5a227b0_4_k_cu_ac937ac9_148334cuda3std3__45__cpo3endE,@object
	.size		_ZN40_INTERNAL_c5a227b0_4_k_cu_ac937ac9_148334cuda3std3__45__cpo3endE,(_ZN40_INTERNAL_c5a227b0_4_k_cu_ac937ac9_148334cuda3std3__419piecewise_constructE - _ZN40_INTERNAL_c5a227b0_4_k_cu_ac937ac9_148334cuda3std3__45__cpo3endE)
_ZN40_INTERNAL_c5a227b0_4_k_cu_ac937ac9_148334cuda3std3__45__cpo3endE:
	.zero		1
	.type		_ZN40_INTERNAL_c5a227b0_4_k_cu_ac937ac9_148334cuda3std3__419piecewise_constructE,@object
	.size		_ZN40_INTERNAL_c5a227b0_4_k_cu_ac937ac9_148334cuda3std3__419piecewise_constructE,(_ZN40_INTERNAL_c5a227b0_4_k_cu_ac937ac9_148334cuda3std3__45__cpo4cendE - _ZN40_INTERNAL_c5a227b0_4_k_cu_ac937ac9_148334cuda3std3__419piecewise_constructE)
_ZN40_INTERNAL_c5a227b0_4_k_cu_ac937ac9_148334cuda3std3__419piecewise_constructE:
	.zero		1
	.type		_ZN40_INTERNAL_c5a227b0_4_k_cu_ac937ac9_148334cuda3std3__45__cpo4cendE,@object
	.size		_ZN40_INTERNAL_c5a227b0_4_k_cu_ac937ac9_148334cuda3std3__45__cpo4cendE,(_ZN40_INTERNAL_c5a227b0_4_k_cu_ac937ac9_148334cuda3std6ranges3__45__cpo4swapE - _ZN40_INTERNAL_c5a227b0_4_k_cu_ac937ac9_148334cuda3std3__45__cpo4cendE)
_ZN40_INTERNAL_c5a227b0_4_k_cu_ac937ac9_148334cuda3std3__45__cpo4cendE:
	.zero		1
	.type		_ZN40_INTERNAL_c5a227b0_4_k_cu_ac937ac9_148334cuda3std6ranges3__45__cpo4swapE,@object
	.size		_ZN40_INTERNAL_c5a227b0_4_k_cu_ac937ac9_148334cuda3std6ranges3__45__cpo4swapE,(.L_8 - _ZN40_INTERNAL_c5a227b0_4_k_cu_ac937ac9_148334cuda3std6ranges3__45__cpo4swapE)
_ZN40_INTERNAL_c5a227b0_4_k_cu_ac937ac9_148334cuda3std6ranges3__45__cpo4swapE:
	.zero		1
.L_8:


//--------------------- .nv.constant0._ZN7cutlass13device_kernelINS_4gemm6kernel13GemmUniversalIN4cute5tupleIJiiiiEEENS1_10collective13CollectiveMmaINS1_34MainloopSm90TmaGmmaWarpSpecializedILi2ENS5_IJNS4_1CILi1EEESB_SB_EEENS1_35KernelTmaWarpSpecializedCooperativeEEENS5_IJNSA_ILi192EEENSA_ILi128EEENSA_ILi256EEEEEEaNS5_IJlSB_lEEEaSJ_NS4_8TiledMMAINS4_8MMA_AtomIJNS4_4SM904GMMA27MMA_64x128x32_S32S8S8_SS_TNEEEENS4_6LayoutINS5_IJNSA_ILi2EEESB_SB_EEENS5_IJSB_NSA_ILi0EEEST_EEEEENS5_IJNS4_10UnderscoreESW_SW_EEEEENS4_13SM90_TMA_LOADENS4_14ComposedLayoutINS4_7SwizzleILi3ELi4ELi3EEENS4_18smem_ptr_flag_bitsILi8EEENSQ_INS5_IJNSA_ILi8EEESG_EEENS5_IJSG_SB_EEEEEEEvNS4_8identityESZ_S19_vS1A_EENS_8epilogue10collective6detail29Sm90TmaWarpSpecializedAdapterINS1D_15DefaultEpilogueIaSJ_SJ_NS1C_6thread17LinearCombinationIaLi1EiiLNS1H_9ScaleType4KindE0ELNS_15FloatRoundStyleE2EaEENS1_15EpilogueDefaultEEEEEvvEEEEvNT_6ParamsE --------------------------
	.section	.nv.constant0._ZN7cutlass13device_kernelINS_4gemm6kernel13GemmUniversalIN4cute5tupleIJiiiiEEENS1_10collective13CollectiveMmaINS1_34MainloopSm90TmaGmmaWarpSpecializedILi2ENS5_IJNS4_1CILi1EEESB_SB_EEENS1_35KernelTmaWarpSpecializedCooperativeEEENS5_IJNSA_ILi192EEENSA_ILi128EEENSA_ILi256EEEEEEaNS5_IJlSB_lEEEaSJ_NS4_8TiledMMAINS4_8MMA_AtomIJNS4_4SM904GMMA27MMA_64x128x32_S32S8S8_SS_TNEEEENS4_6LayoutINS5_IJNSA_ILi2EEESB_SB_EEENS5_IJSB_NSA_ILi0EEEST_EEEEENS5_IJNS4_10UnderscoreESW_SW_EEEEENS4_13SM90_TMA_LOADENS4_14ComposedLayoutINS4_7SwizzleILi3ELi4ELi3EEENS4_18smem_ptr_flag_bitsILi8EEENSQ_INS5_IJNSA_ILi8EEESG_EEENS5_IJSG_SB_EEEEEEEvNS4_8identityESZ_S19_vS1A_EENS_8epilogue10collective6detail29Sm90TmaWarpSpecializedAdapterINS1D_15DefaultEpilogueIaSJ_SJ_NS1C_6thread17LinearCombinationIaLi1EiiLNS1H_9ScaleType4KindE0ELNS_15FloatRoundStyleE2EaEENS1_15EpilogueDefaultEEEEEvvEEEEvNT_6ParamsE,"a",@progbits
	.sectionflags	@""
	.align	4
.nv.constant0._ZN7cutlass13device_kernelINS_4gemm6kernel13GemmUniversalIN4cute5tupleIJiiiiEEENS1_10collective13CollectiveMmaINS1_34MainloopSm90TmaGmmaWarpSpecializedILi2ENS5_IJNS4_1CILi1EEESB_SB_EEENS1_35KernelTmaWarpSpecializedCooperativeEEENS5_IJNSA_ILi192EEENSA_ILi128EEENSA_ILi256EEEEEEaNS5_IJlSB_lEEEaSJ_NS4_8TiledMMAINS4_8MMA_AtomIJNS4_4SM904GMMA27MMA_64x128x32_S32S8S8_SS_TNEEEENS4_6LayoutINS5_IJNSA_ILi2EEESB_SB_EEENS5_IJSB_NSA_ILi0EEEST_EEEEENS5_IJNS4_10UnderscoreESW_SW_EEEEENS4_13SM90_TMA_LOADENS4_14ComposedLayoutINS4_7SwizzleILi3ELi4ELi3EEENS4_18smem_ptr_flag_bitsILi8EEENSQ_INS5_IJNSA_ILi8EEESG_EEENS5_IJSG_SB_EEEEEEEvNS4_8identityESZ_S19_vS1A_EENS_8epilogue10collective6detail29Sm90TmaWarpSpecializedAdapterINS1D_15DefaultEpilogueIaSJ_SJ_NS1C_6thread17LinearCombinationIaLi1EiiLNS1H_9ScaleType4KindE0ELNS_15FloatRoundStyleE2EaEENS1_15EpilogueDefaultEEEEEvvEEEEvNT_6ParamsE:
	.zero		1664


//--------------------- SYMBOLS --------------------------

	.type		.nv.reservedSmem.offset0,@object
	.size		.nv.reservedSmem.offset0,0x4
	.type		__assertfail,@function
